//
// Generated by NVIDIA NVVM Compiler
//
// Compiler Build ID: CL-36424714
// Cuda compilation tools, release 13.0, V13.0.88
// Based on NVVM 20.0.0
//

.version 9.0
.target sm_100
.address_size 64

	// .globl	_Z16init_rand_statesP17curandStateXORWOWmi
.global .align 4 .b8 precalc_xorwow_matrix[102400];
.global .align 4 .b8 precalc_xorwow_offset_matrix[102400];
.global .align 4 .b8 mrg32k3aM1[2304];
.global .align 4 .b8 mrg32k3aM2[2304];
.global .align 4 .b8 mrg32k3aM1SubSeq[2016];
.global .align 4 .b8 mrg32k3aM2SubSeq[2016];
.global .align 4 .b8 mrg32k3aM1Seq[2304];
.global .align 4 .b8 mrg32k3aM2Seq[2304];
.const .align 8 .b8 __cr_lgamma_table[72];
// _ZZ13find_best_antP3AntiPiPfE14shared_lengths has been demoted
// _ZZ13find_best_antP3AntiPiPfE14shared_indices has been demoted
// _ZZ10two_opt_lsPiPfiS0_iE8improved has been demoted

.visible .entry _Z16init_rand_statesP17curandStateXORWOWmi(
	.param .u64 .ptr .align 1 _Z16init_rand_statesP17curandStateXORWOWmi_param_0,
	.param .u64 _Z16init_rand_statesP17curandStateXORWOWmi_param_1,
	.param .u32 _Z16init_rand_statesP17curandStateXORWOWmi_param_2
)
{
	.reg .pred 	%p<25>;
	.reg .b32 	%r<414>;
	.reg .b64 	%rd<19>;

	ld.param.u64 	%rd8, [_Z16init_rand_statesP17curandStateXORWOWmi_param_0];
	ld.param.u64 	%rd9, [_Z16init_rand_statesP17curandStateXORWOWmi_param_1];
	ld.param.u32 	%r183, [_Z16init_rand_statesP17curandStateXORWOWmi_param_2];
	mov.u32 	%r184, %ctaid.x;
	mov.u32 	%r185, %ntid.x;
	mov.u32 	%r186, %tid.x;
	mad.lo.s32 	%r1, %r184, %r185, %r186;
	setp.ge.s32 	%p1, %r1, %r183;
	@%p1 bra 	$L__BB0_44;
	cvta.to.global.u64 	%rd10, %rd8;
	cvt.s64.s32 	%rd18, %r1;
	mul.wide.s32 	%rd11, %r1, 48;
	add.s64 	%rd2, %rd10, %rd11;
	cvt.u32.u64 	%r187, %rd9;
	xor.b32  	%r188, %r187, -1429050551;
	mul.lo.s32 	%r189, %r188, 1099087573;
	{ .reg .b32 tmp; mov.b64 {tmp, %r190}, %rd9; }
	xor.b32  	%r191, %r190, -136515619;
	mul.lo.s32 	%r192, %r191, -1703105765;
	add.s32 	%r193, %r189, %r192;
	add.s32 	%r194, %r193, 6615241;
	add.s32 	%r195, %r189, 123456789;
	st.global.v2.u32 	[%rd2], {%r194, %r195};
	xor.b32  	%r196, %r189, 362436069;
	add.s32 	%r197, %r192, 521288629;
	st.global.v2.u32 	[%rd2+8], {%r196, %r197};
	xor.b32  	%r198, %r192, 88675123;
	add.s32 	%r199, %r189, 5783321;
	st.global.v2.u32 	[%rd2+16], {%r198, %r199};
	setp.eq.s32 	%p2, %r1, 0;
	@%p2 bra 	$L__BB0_43;
	mov.b32 	%r320, 0;
$L__BB0_3:
	and.b64  	%rd4, %rd18, 3;
	setp.eq.s64 	%p3, %rd4, 0;
	@%p3 bra 	$L__BB0_42;
	mul.wide.u32 	%rd12, %r320, 3200;
	mov.u64 	%rd13, precalc_xorwow_matrix;
	add.s64 	%rd5, %rd13, %rd12;
	cvt.u32.u64 	%r3, %rd4;
	mov.b32 	%r321, 0;
$L__BB0_5:
	mov.b32 	%r334, 0;
	mov.u32 	%r335, %r334;
	mov.u32 	%r336, %r334;
	mov.u32 	%r337, %r334;
	mov.u32 	%r338, %r334;
	mov.u32 	%r327, %r334;
$L__BB0_6:
	mul.wide.u32 	%rd14, %r327, 4;
	add.s64 	%rd15, %rd2, %rd14;
	ld.global.u32 	%r11, [%rd15+4];
	shl.b32 	%r12, %r327, 5;
	mov.b32 	%r333, 0;
$L__BB0_7:
	.pragma "nounroll";
	shr.u32 	%r204, %r11, %r333;
	and.b32  	%r205, %r204, 1;
	setp.eq.b32 	%p4, %r205, 1;
	not.pred 	%p5, %p4;
	add.s32 	%r206, %r12, %r333;
	mul.lo.s32 	%r207, %r206, 5;
	mul.wide.u32 	%rd16, %r207, 4;
	add.s64 	%rd6, %rd5, %rd16;
	@%p5 bra 	$L__BB0_9;
	ld.global.u32 	%r208, [%rd6];
	xor.b32  	%r338, %r338, %r208;
	ld.global.u32 	%r209, [%rd6+4];
	xor.b32  	%r337, %r337, %r209;
	ld.global.u32 	%r210, [%rd6+8];
	xor.b32  	%r336, %r336, %r210;
	ld.global.u32 	%r211, [%rd6+12];
	xor.b32  	%r335, %r335, %r211;
	ld.global.u32 	%r212, [%rd6+16];
	xor.b32  	%r334, %r334, %r212;
$L__BB0_9:
	and.b32  	%r214, %r204, 2;
	setp.eq.s32 	%p6, %r214, 0;
	@%p6 bra 	$L__BB0_11;
	ld.global.u32 	%r215, [%rd6+20];
	xor.b32  	%r338, %r338, %r215;
	ld.global.u32 	%r216, [%rd6+24];
	xor.b32  	%r337, %r337, %r216;
	ld.global.u32 	%r217, [%rd6+28];
	xor.b32  	%r336, %r336, %r217;
	ld.global.u32 	%r218, [%rd6+32];
	xor.b32  	%r335, %r335, %r218;
	ld.global.u32 	%r219, [%rd6+36];
	xor.b32  	%r334, %r334, %r219;
$L__BB0_11:
	and.b32  	%r221, %r204, 4;
	setp.eq.s32 	%p7, %r221, 0;
	@%p7 bra 	$L__BB0_13;
	ld.global.u32 	%r222, [%rd6+40];
	xor.b32  	%r338, %r338, %r222;
	ld.global.u32 	%r223, [%rd6+44];
	xor.b32  	%r337, %r337, %r223;
	ld.global.u32 	%r224, [%rd6+48];
	xor.b32  	%r336, %r336, %r224;
	ld.global.u32 	%r225, [%rd6+52];
	xor.b32  	%r335, %r335, %r225;
	ld.global.u32 	%r226, [%rd6+56];
	xor.b32  	%r334, %r334, %r226;
$L__BB0_13:
	and.b32  	%r228, %r204, 8;
	setp.eq.s32 	%p8, %r228, 0;
	@%p8 bra 	$L__BB0_15;
	ld.global.u32 	%r229, [%rd6+60];
	xor.b32  	%r338, %r338, %r229;
	ld.global.u32 	%r230, [%rd6+64];
	xor.b32  	%r337, %r337, %r230;
	ld.global.u32 	%r231, [%rd6+68];
	xor.b32  	%r336, %r336, %r231;
	ld.global.u32 	%r232, [%rd6+72];
	xor.b32  	%r335, %r335, %r232;
	ld.global.u32 	%r233, [%rd6+76];
	xor.b32  	%r334, %r334, %r233;
$L__BB0_15:
	and.b32  	%r235, %r204, 16;
	setp.eq.s32 	%p9, %r235, 0;
	@%p9 bra 	$L__BB0_17;
	ld.global.u32 	%r236, [%rd6+80];
	xor.b32  	%r338, %r338, %r236;
	ld.global.u32 	%r237, [%rd6+84];
	xor.b32  	%r337, %r337, %r237;
	ld.global.u32 	%r238, [%rd6+88];
	xor.b32  	%r336, %r336, %r238;
	ld.global.u32 	%r239, [%rd6+92];
	xor.b32  	%r335, %r335, %r239;
	ld.global.u32 	%r240, [%rd6+96];
	xor.b32  	%r334, %r334, %r240;
$L__BB0_17:
	and.b32  	%r242, %r204, 32;
	setp.eq.s32 	%p10, %r242, 0;
	@%p10 bra 	$L__BB0_19;
	ld.global.u32 	%r243, [%rd6+100];
	xor.b32  	%r338, %r338, %r243;
	ld.global.u32 	%r244, [%rd6+104];
	xor.b32  	%r337, %r337, %r244;
	ld.global.u32 	%r245, [%rd6+108];
	xor.b32  	%r336, %r336, %r245;
	ld.global.u32 	%r246, [%rd6+112];
	xor.b32  	%r335, %r335, %r246;
	ld.global.u32 	%r247, [%rd6+116];
	xor.b32  	%r334, %r334, %r247;
$L__BB0_19:
	and.b32  	%r249, %r204, 64;
	setp.eq.s32 	%p11, %r249, 0;
	@%p11 bra 	$L__BB0_21;
	ld.global.u32 	%r250, [%rd6+120];
	xor.b32  	%r338, %r338, %r250;
	ld.global.u32 	%r251, [%rd6+124];
	xor.b32  	%r337, %r337, %r251;
	ld.global.u32 	%r252, [%rd6+128];
	xor.b32  	%r336, %r336, %r252;
	ld.global.u32 	%r253, [%rd6+132];
	xor.b32  	%r335, %r335, %r253;
	ld.global.u32 	%r254, [%rd6+136];
	xor.b32  	%r334, %r334, %r254;
$L__BB0_21:
	and.b32  	%r256, %r204, 128;
	setp.eq.s32 	%p12, %r256, 0;
	@%p12 bra 	$L__BB0_23;
	ld.global.u32 	%r257, [%rd6+140];
	xor.b32  	%r338, %r338, %r257;
	ld.global.u32 	%r258, [%rd6+144];
	xor.b32  	%r337, %r337, %r258;
	ld.global.u32 	%r259, [%rd6+148];
	xor.b32  	%r336, %r336, %r259;
	ld.global.u32 	%r260, [%rd6+152];
	xor.b32  	%r335, %r335, %r260;
	ld.global.u32 	%r261, [%rd6+156];
	xor.b32  	%r334, %r334, %r261;
$L__BB0_23:
	and.b32  	%r263, %r204, 256;
	setp.eq.s32 	%p13, %r263, 0;
	@%p13 bra 	$L__BB0_25;
	ld.global.u32 	%r264, [%rd6+160];
	xor.b32  	%r338, %r338, %r264;
	ld.global.u32 	%r265, [%rd6+164];
	xor.b32  	%r337, %r337, %r265;
	ld.global.u32 	%r266, [%rd6+168];
	xor.b32  	%r336, %r336, %r266;
	ld.global.u32 	%r267, [%rd6+172];
	xor.b32  	%r335, %r335, %r267;
	ld.global.u32 	%r268, [%rd6+176];
	xor.b32  	%r334, %r334, %r268;
$L__BB0_25:
	and.b32  	%r270, %r204, 512;
	setp.eq.s32 	%p14, %r270, 0;
	@%p14 bra 	$L__BB0_27;
	ld.global.u32 	%r271, [%rd6+180];
	xor.b32  	%r338, %r338, %r271;
	ld.global.u32 	%r272, [%rd6+184];
	xor.b32  	%r337, %r337, %r272;
	ld.global.u32 	%r273, [%rd6+188];
	xor.b32  	%r336, %r336, %r273;
	ld.global.u32 	%r274, [%rd6+192];
	xor.b32  	%r335, %r335, %r274;
	ld.global.u32 	%r275, [%rd6+196];
	xor.b32  	%r334, %r334, %r275;
$L__BB0_27:
	and.b32  	%r277, %r204, 1024;
	setp.eq.s32 	%p15, %r277, 0;
	@%p15 bra 	$L__BB0_29;
	ld.global.u32 	%r278, [%rd6+200];
	xor.b32  	%r338, %r338, %r278;
	ld.global.u32 	%r279, [%rd6+204];
	xor.b32  	%r337, %r337, %r279;
	ld.global.u32 	%r280, [%rd6+208];
	xor.b32  	%r336, %r336, %r280;
	ld.global.u32 	%r281, [%rd6+212];
	xor.b32  	%r335, %r335, %r281;
	ld.global.u32 	%r282, [%rd6+216];
	xor.b32  	%r334, %r334, %r282;
$L__BB0_29:
	and.b32  	%r284, %r204, 2048;
	setp.eq.s32 	%p16, %r284, 0;
	@%p16 bra 	$L__BB0_31;
	ld.global.u32 	%r285, [%rd6+220];
	xor.b32  	%r338, %r338, %r285;
	ld.global.u32 	%r286, [%rd6+224];
	xor.b32  	%r337, %r337, %r286;
	ld.global.u32 	%r287, [%rd6+228];
	xor.b32  	%r336, %r336, %r287;
	ld.global.u32 	%r288, [%rd6+232];
	xor.b32  	%r335, %r335, %r288;
	ld.global.u32 	%r289, [%rd6+236];
	xor.b32  	%r334, %r334, %r289;
$L__BB0_31:
	and.b32  	%r291, %r204, 4096;
	setp.eq.s32 	%p17, %r291, 0;
	@%p17 bra 	$L__BB0_33;
	ld.global.u32 	%r292, [%rd6+240];
	xor.b32  	%r338, %r338, %r292;
	ld.global.u32 	%r293, [%rd6+244];
	xor.b32  	%r337, %r337, %r293;
	ld.global.u32 	%r294, [%rd6+248];
	xor.b32  	%r336, %r336, %r294;
	ld.global.u32 	%r295, [%rd6+252];
	xor.b32  	%r335, %r335, %r295;
	ld.global.u32 	%r296, [%rd6+256];
	xor.b32  	%r334, %r334, %r296;
$L__BB0_33:
	and.b32  	%r298, %r204, 8192;
	setp.eq.s32 	%p18, %r298, 0;
	@%p18 bra 	$L__BB0_35;
	ld.global.u32 	%r299, [%rd6+260];
	xor.b32  	%r338, %r338, %r299;
	ld.global.u32 	%r300, [%rd6+264];
	xor.b32  	%r337, %r337, %r300;
	ld.global.u32 	%r301, [%rd6+268];
	xor.b32  	%r336, %r336, %r301;
	ld.global.u32 	%r302, [%rd6+272];
	xor.b32  	%r335, %r335, %r302;
	ld.global.u32 	%r303, [%rd6+276];
	xor.b32  	%r334, %r334, %r303;
$L__BB0_35:
	and.b32  	%r305, %r204, 16384;
	setp.eq.s32 	%p19, %r305, 0;
	@%p19 bra 	$L__BB0_37;
	ld.global.u32 	%r306, [%rd6+280];
	xor.b32  	%r338, %r338, %r306;
	ld.global.u32 	%r307, [%rd6+284];
	xor.b32  	%r337, %r337, %r307;
	ld.global.u32 	%r308, [%rd6+288];
	xor.b32  	%r336, %r336, %r308;
	ld.global.u32 	%r309, [%rd6+292];
	xor.b32  	%r335, %r335, %r309;
	ld.global.u32 	%r310, [%rd6+296];
	xor.b32  	%r334, %r334, %r310;
$L__BB0_37:
	and.b32  	%r312, %r204, 32768;
	setp.eq.s32 	%p20, %r312, 0;
	@%p20 bra 	$L__BB0_39;
	ld.global.u32 	%r313, [%rd6+300];
	xor.b32  	%r338, %r338, %r313;
	ld.global.u32 	%r314, [%rd6+304];
	xor.b32  	%r337, %r337, %r314;
	ld.global.u32 	%r315, [%rd6+308];
	xor.b32  	%r336, %r336, %r315;
	ld.global.u32 	%r316, [%rd6+312];
	xor.b32  	%r335, %r335, %r316;
	ld.global.u32 	%r317, [%rd6+316];
	xor.b32  	%r334, %r334, %r317;
$L__BB0_39:
	add.s32 	%r333, %r333, 16;
	setp.ne.s32 	%p21, %r333, 32;
	@%p21 bra 	$L__BB0_7;
	mad.lo.s32 	%r318, %r327, -31, %r12;
	add.s32 	%r327, %r318, 1;
	setp.ne.s32 	%p22, %r327, 5;
	@%p22 bra 	$L__BB0_6;
	st.global.u32 	[%rd2+4], %r338;
	st.global.u32 	[%rd2+8], %r337;
	st.global.u32 	[%rd2+12], %r336;
	st.global.u32 	[%rd2+16], %r335;
	st.global.u32 	[%rd2+20], %r334;
	add.s32 	%r321, %r321, 1;
	setp.lt.u32 	%p23, %r321, %r3;
	@%p23 bra 	$L__BB0_5;
$L__BB0_42:
	shr.u64 	%rd7, %rd18, 2;
	add.s32 	%r320, %r320, 1;
	setp.gt.u64 	%p24, %rd18, 3;
	mov.u64 	%rd18, %rd7;
	@%p24 bra 	$L__BB0_3;
$L__BB0_43:
	mov.b32 	%r319, 0;
	st.global.v2.u32 	[%rd2+24], {%r319, %r319};
	st.global.u32 	[%rd2+32], %r319;
	mov.b64 	%rd17, 0;
	st.global.u64 	[%rd2+40], %rd17;
$L__BB0_44:
	ret;

}
	// .globl	_Z14init_pheromonePfif
.visible .entry _Z14init_pheromonePfif(
	.param .u64 .ptr .align 1 _Z14init_pheromonePfif_param_0,
	.param .u32 _Z14init_pheromonePfif_param_1,
	.param .f32 _Z14init_pheromonePfif_param_2
)
{
	.reg .pred 	%p<3>;
	.reg .b32 	%r<12>;
	.reg .b32 	%f<2>;
	.reg .b64 	%rd<5>;

	ld.param.u64 	%rd2, [_Z14init_pheromonePfif_param_0];
	ld.param.u32 	%r7, [_Z14init_pheromonePfif_param_1];
	ld.param.f32 	%f1, [_Z14init_pheromonePfif_param_2];
	mov.u32 	%r8, %ctaid.x;
	mov.u32 	%r1, %ntid.x;
	mov.u32 	%r9, %tid.x;
	mad.lo.s32 	%r11, %r8, %r1, %r9;
	mul.lo.s32 	%r3, %r7, %r7;
	setp.ge.s32 	%p1, %r11, %r3;
	@%p1 bra 	$L__BB1_3;
	mov.u32 	%r10, %nctaid.x;
	mul.lo.s32 	%r4, %r10, %r1;
	cvta.to.global.u64 	%rd1, %rd2;
$L__BB1_2:
	mul.wide.s32 	%rd3, %r11, 4;
	add.s64 	%rd4, %rd1, %rd3;
	st.global.f32 	[%rd4], %f1;
	add.s32 	%r11, %r11, %r4;
	setp.lt.s32 	%p2, %r11, %r3;
	@%p2 bra 	$L__BB1_2;
$L__BB1_3:
	ret;

}
	// .globl	_Z17compute_heuristicPfS_i
.visible .entry _Z17compute_heuristicPfS_i(
	.param .u64 .ptr .align 1 _Z17compute_heuristicPfS_i_param_0,
	.param .u64 .ptr .align 1 _Z17compute_heuristicPfS_i_param_1,
	.param .u32 _Z17compute_heuristicPfS_i_param_2
)
{
	.reg .pred 	%p<4>;
	.reg .b32 	%r<13>;
	.reg .b32 	%f<3>;
	.reg .b64 	%rd<11>;

	ld.param.u64 	%rd4, [_Z17compute_heuristicPfS_i_param_0];
	ld.param.u64 	%rd3, [_Z17compute_heuristicPfS_i_param_1];
	ld.param.u32 	%r7, [_Z17compute_heuristicPfS_i_param_2];
	cvta.to.global.u64 	%rd1, %rd4;
	mov.u32 	%r8, %ctaid.x;
	mov.u32 	%r1, %ntid.x;
	mov.u32 	%r9, %tid.x;
	mad.lo.s32 	%r12, %r8, %r1, %r9;
	mul.lo.s32 	%r3, %r7, %r7;
	setp.ge.s32 	%p1, %r12, %r3;
	@%p1 bra 	$L__BB2_6;
	mov.u32 	%r10, %nctaid.x;
	mul.lo.s32 	%r4, %r10, %r1;
	cvta.to.global.u64 	%rd2, %rd3;
$L__BB2_2:
	mul.wide.s32 	%rd5, %r12, 4;
	add.s64 	%rd6, %rd2, %rd5;
	ld.global.f32 	%f1, [%rd6];
	setp.leu.f32 	%p2, %f1, 0f00000000;
	@%p2 bra 	$L__BB2_4;
	rcp.rn.f32 	%f2, %f1;
	add.s64 	%rd10, %rd1, %rd5;
	st.global.f32 	[%rd10], %f2;
	bra.uni 	$L__BB2_5;
$L__BB2_4:
	add.s64 	%rd8, %rd1, %rd5;
	mov.b32 	%r11, 0;
	st.global.u32 	[%rd8], %r11;
$L__BB2_5:
	add.s32 	%r12, %r12, %r4;
	setp.lt.s32 	%p3, %r12, %r3;
	@%p3 bra 	$L__BB2_2;
$L__BB2_6:
	ret;

}
	// .globl	_Z19construct_solutionsP3AntPfS1_S1_P17curandStateXORWOWiifff
.visible .entry _Z19construct_solutionsP3AntPfS1_S1_P17curandStateXORWOWiifff(
	.param .u64 .ptr .align 1 _Z19construct_solutionsP3AntPfS1_S1_P17curandStateXORWOWiifff_param_0,
	.param .u64 .ptr .align 1 _Z19construct_solutionsP3AntPfS1_S1_P17curandStateXORWOWiifff_param_1,
	.param .u64 .ptr .align 1 _Z19construct_solutionsP3AntPfS1_S1_P17curandStateXORWOWiifff_param_2,
	.param .u64 .ptr .align 1 _Z19construct_solutionsP3AntPfS1_S1_P17curandStateXORWOWiifff_param_3,
	.param .u64 .ptr .align 1 _Z19construct_solutionsP3AntPfS1_S1_P17curandStateXORWOWiifff_param_4,
	.param .u32 _Z19construct_solutionsP3AntPfS1_S1_P17curandStateXORWOWiifff_param_5,
	.param .u32 _Z19construct_solutionsP3AntPfS1_S1_P17curandStateXORWOWiifff_param_6,
	.param .f32 _Z19construct_solutionsP3AntPfS1_S1_P17curandStateXORWOWiifff_param_7,
	.param .f32 _Z19construct_solutionsP3AntPfS1_S1_P17curandStateXORWOWiifff_param_8,
	.param .f32 _Z19construct_solutionsP3AntPfS1_S1_P17curandStateXORWOWiifff_param_9
)
{
	.reg .pred 	%p<153>;
	.reg .b16 	%rs<11>;
	.reg .b32 	%r<209>;
	.reg .b32 	%f<448>;
	.reg .b64 	%rd<250>;

	ld.param.u64 	%rd9, [_Z19construct_solutionsP3AntPfS1_S1_P17curandStateXORWOWiifff_param_0];
	ld.param.u64 	%rd13, [_Z19construct_solutionsP3AntPfS1_S1_P17curandStateXORWOWiifff_param_2];
	ld.param.u64 	%rd12, [_Z19construct_solutionsP3AntPfS1_S1_P17curandStateXORWOWiifff_param_4];
	ld.param.u32 	%r48, [_Z19construct_solutionsP3AntPfS1_S1_P17curandStateXORWOWiifff_param_5];
	ld.param.u32 	%r49, [_Z19construct_solutionsP3AntPfS1_S1_P17curandStateXORWOWiifff_param_6];
	ld.param.f32 	%f59, [_Z19construct_solutionsP3AntPfS1_S1_P17curandStateXORWOWiifff_param_7];
	ld.param.f32 	%f60, [_Z19construct_solutionsP3AntPfS1_S1_P17curandStateXORWOWiifff_param_8];
	cvta.to.global.u64 	%rd1, %rd13;
	mov.u32 	%r50, %ctaid.x;
	mov.u32 	%r51, %ntid.x;
	mov.u32 	%r52, %tid.x;
	mad.lo.s32 	%r1, %r50, %r51, %r52;
	setp.ge.s32 	%p1, %r1, %r49;
	@%p1 bra 	$L__BB3_87;
	cvta.to.global.u64 	%rd14, %rd9;
	cvta.to.global.u64 	%rd15, %rd12;
	mul.wide.s32 	%rd16, %r1, 32;
	add.s64 	%rd2, %rd14, %rd16;
	mul.wide.s32 	%rd17, %r1, 48;
	add.s64 	%rd3, %rd15, %rd17;
	setp.lt.s32 	%p2, %r48, 1;
	@%p2 bra 	$L__BB3_14;
	and.b32  	%r2, %r48, 15;
	setp.lt.u32 	%p3, %r48, 16;
	mov.b32 	%r195, 0;
	@%p3 bra 	$L__BB3_5;
	and.b32  	%r195, %r48, 2147483632;
	mov.b32 	%r193, 0;
$L__BB3_4:
	.pragma "nounroll";
	ld.global.u64 	%rd18, [%rd2+8];
	cvta.to.global.u64 	%rd19, %rd18;
	cvt.u64.u32 	%rd20, %r193;
	add.s64 	%rd21, %rd19, %rd20;
	mov.b16 	%rs1, 0;
	st.global.u8 	[%rd21], %rs1;
	ld.global.u64 	%rd22, [%rd2];
	cvta.to.global.u64 	%rd23, %rd22;
	mul.wide.u32 	%rd24, %r193, 4;
	add.s64 	%rd25, %rd23, %rd24;
	mov.b32 	%r55, -1;
	st.global.u32 	[%rd25], %r55;
	ld.global.u64 	%rd26, [%rd2+8];
	cvta.to.global.u64 	%rd27, %rd26;
	add.s64 	%rd28, %rd27, %rd20;
	st.global.u8 	[%rd28+1], %rs1;
	ld.global.u64 	%rd29, [%rd2];
	cvta.to.global.u64 	%rd30, %rd29;
	add.s64 	%rd31, %rd30, %rd24;
	st.global.u32 	[%rd31+4], %r55;
	ld.global.u64 	%rd32, [%rd2+8];
	cvta.to.global.u64 	%rd33, %rd32;
	add.s64 	%rd34, %rd33, %rd20;
	st.global.u8 	[%rd34+2], %rs1;
	ld.global.u64 	%rd35, [%rd2];
	cvta.to.global.u64 	%rd36, %rd35;
	add.s64 	%rd37, %rd36, %rd24;
	st.global.u32 	[%rd37+8], %r55;
	ld.global.u64 	%rd38, [%rd2+8];
	cvta.to.global.u64 	%rd39, %rd38;
	add.s64 	%rd40, %rd39, %rd20;
	st.global.u8 	[%rd40+3], %rs1;
	ld.global.u64 	%rd41, [%rd2];
	cvta.to.global.u64 	%rd42, %rd41;
	add.s64 	%rd43, %rd42, %rd24;
	st.global.u32 	[%rd43+12], %r55;
	ld.global.u64 	%rd44, [%rd2+8];
	cvta.to.global.u64 	%rd45, %rd44;
	add.s64 	%rd46, %rd45, %rd20;
	st.global.u8 	[%rd46+4], %rs1;
	ld.global.u64 	%rd47, [%rd2];
	cvta.to.global.u64 	%rd48, %rd47;
	add.s64 	%rd49, %rd48, %rd24;
	st.global.u32 	[%rd49+16], %r55;
	ld.global.u64 	%rd50, [%rd2+8];
	cvta.to.global.u64 	%rd51, %rd50;
	add.s64 	%rd52, %rd51, %rd20;
	st.global.u8 	[%rd52+5], %rs1;
	ld.global.u64 	%rd53, [%rd2];
	cvta.to.global.u64 	%rd54, %rd53;
	add.s64 	%rd55, %rd54, %rd24;
	st.global.u32 	[%rd55+20], %r55;
	ld.global.u64 	%rd56, [%rd2+8];
	cvta.to.global.u64 	%rd57, %rd56;
	add.s64 	%rd58, %rd57, %rd20;
	st.global.u8 	[%rd58+6], %rs1;
	ld.global.u64 	%rd59, [%rd2];
	cvta.to.global.u64 	%rd60, %rd59;
	add.s64 	%rd61, %rd60, %rd24;
	st.global.u32 	[%rd61+24], %r55;
	ld.global.u64 	%rd62, [%rd2+8];
	cvta.to.global.u64 	%rd63, %rd62;
	add.s64 	%rd64, %rd63, %rd20;
	st.global.u8 	[%rd64+7], %rs1;
	ld.global.u64 	%rd65, [%rd2];
	cvta.to.global.u64 	%rd66, %rd65;
	add.s64 	%rd67, %rd66, %rd24;
	st.global.u32 	[%rd67+28], %r55;
	ld.global.u64 	%rd68, [%rd2+8];
	cvta.to.global.u64 	%rd69, %rd68;
	add.s64 	%rd70, %rd69, %rd20;
	st.global.u8 	[%rd70+8], %rs1;
	ld.global.u64 	%rd71, [%rd2];
	cvta.to.global.u64 	%rd72, %rd71;
	add.s64 	%rd73, %rd72, %rd24;
	st.global.u32 	[%rd73+32], %r55;
	ld.global.u64 	%rd74, [%rd2+8];
	cvta.to.global.u64 	%rd75, %rd74;
	add.s64 	%rd76, %rd75, %rd20;
	st.global.u8 	[%rd76+9], %rs1;
	ld.global.u64 	%rd77, [%rd2];
	cvta.to.global.u64 	%rd78, %rd77;
	add.s64 	%rd79, %rd78, %rd24;
	st.global.u32 	[%rd79+36], %r55;
	ld.global.u64 	%rd80, [%rd2+8];
	cvta.to.global.u64 	%rd81, %rd80;
	add.s64 	%rd82, %rd81, %rd20;
	st.global.u8 	[%rd82+10], %rs1;
	ld.global.u64 	%rd83, [%rd2];
	cvta.to.global.u64 	%rd84, %rd83;
	add.s64 	%rd85, %rd84, %rd24;
	st.global.u32 	[%rd85+40], %r55;
	ld.global.u64 	%rd86, [%rd2+8];
	cvta.to.global.u64 	%rd87, %rd86;
	add.s64 	%rd88, %rd87, %rd20;
	st.global.u8 	[%rd88+11], %rs1;
	ld.global.u64 	%rd89, [%rd2];
	cvta.to.global.u64 	%rd90, %rd89;
	add.s64 	%rd91, %rd90, %rd24;
	st.global.u32 	[%rd91+44], %r55;
	ld.global.u64 	%rd92, [%rd2+8];
	cvta.to.global.u64 	%rd93, %rd92;
	add.s64 	%rd94, %rd93, %rd20;
	st.global.u8 	[%rd94+12], %rs1;
	ld.global.u64 	%rd95, [%rd2];
	cvta.to.global.u64 	%rd96, %rd95;
	add.s64 	%rd97, %rd96, %rd24;
	st.global.u32 	[%rd97+48], %r55;
	ld.global.u64 	%rd98, [%rd2+8];
	cvta.to.global.u64 	%rd99, %rd98;
	add.s64 	%rd100, %rd99, %rd20;
	st.global.u8 	[%rd100+13], %rs1;
	ld.global.u64 	%rd101, [%rd2];
	cvta.to.global.u64 	%rd102, %rd101;
	add.s64 	%rd103, %rd102, %rd24;
	st.global.u32 	[%rd103+52], %r55;
	ld.global.u64 	%rd104, [%rd2+8];
	cvta.to.global.u64 	%rd105, %rd104;
	add.s64 	%rd106, %rd105, %rd20;
	st.global.u8 	[%rd106+14], %rs1;
	ld.global.u64 	%rd107, [%rd2];
	cvta.to.global.u64 	%rd108, %rd107;
	add.s64 	%rd109, %rd108, %rd24;
	st.global.u32 	[%rd109+56], %r55;
	ld.global.u64 	%rd110, [%rd2+8];
	cvta.to.global.u64 	%rd111, %rd110;
	add.s64 	%rd112, %rd111, %rd20;
	st.global.u8 	[%rd112+15], %rs1;
	ld.global.u64 	%rd113, [%rd2];
	cvta.to.global.u64 	%rd114, %rd113;
	add.s64 	%rd115, %rd114, %rd24;
	st.global.u32 	[%rd115+60], %r55;
	add.s32 	%r193, %r193, 16;
	setp.ne.s32 	%p4, %r193, %r195;
	@%p4 bra 	$L__BB3_4;
$L__BB3_5:
	setp.eq.s32 	%p5, %r2, 0;
	@%p5 bra 	$L__BB3_14;
	and.b32  	%r7, %r48, 7;
	setp.lt.u32 	%p6, %r2, 8;
	@%p6 bra 	$L__BB3_8;
	ld.global.u64 	%rd116, [%rd2+8];
	cvta.to.global.u64 	%rd117, %rd116;
	cvt.u64.u32 	%rd118, %r195;
	add.s64 	%rd119, %rd117, %rd118;
	mov.b16 	%rs2, 0;
	st.global.u8 	[%rd119], %rs2;
	ld.global.u64 	%rd120, [%rd2];
	cvta.to.global.u64 	%rd121, %rd120;
	mul.wide.u32 	%rd122, %r195, 4;
	add.s64 	%rd123, %rd121, %rd122;
	mov.b32 	%r56, -1;
	st.global.u32 	[%rd123], %r56;
	ld.global.u64 	%rd124, [%rd2+8];
	cvta.to.global.u64 	%rd125, %rd124;
	add.s64 	%rd126, %rd125, %rd118;
	st.global.u8 	[%rd126+1], %rs2;
	ld.global.u64 	%rd127, [%rd2];
	cvta.to.global.u64 	%rd128, %rd127;
	add.s64 	%rd129, %rd128, %rd122;
	st.global.u32 	[%rd129+4], %r56;
	ld.global.u64 	%rd130, [%rd2+8];
	cvta.to.global.u64 	%rd131, %rd130;
	add.s64 	%rd132, %rd131, %rd118;
	st.global.u8 	[%rd132+2], %rs2;
	ld.global.u64 	%rd133, [%rd2];
	cvta.to.global.u64 	%rd134, %rd133;
	add.s64 	%rd135, %rd134, %rd122;
	st.global.u32 	[%rd135+8], %r56;
	ld.global.u64 	%rd136, [%rd2+8];
	cvta.to.global.u64 	%rd137, %rd136;
	add.s64 	%rd138, %rd137, %rd118;
	st.global.u8 	[%rd138+3], %rs2;
	ld.global.u64 	%rd139, [%rd2];
	cvta.to.global.u64 	%rd140, %rd139;
	add.s64 	%rd141, %rd140, %rd122;
	st.global.u32 	[%rd141+12], %r56;
	ld.global.u64 	%rd142, [%rd2+8];
	cvta.to.global.u64 	%rd143, %rd142;
	add.s64 	%rd144, %rd143, %rd118;
	st.global.u8 	[%rd144+4], %rs2;
	ld.global.u64 	%rd145, [%rd2];
	cvta.to.global.u64 	%rd146, %rd145;
	add.s64 	%rd147, %rd146, %rd122;
	st.global.u32 	[%rd147+16], %r56;
	ld.global.u64 	%rd148, [%rd2+8];
	cvta.to.global.u64 	%rd149, %rd148;
	add.s64 	%rd150, %rd149, %rd118;
	st.global.u8 	[%rd150+5], %rs2;
	ld.global.u64 	%rd151, [%rd2];
	cvta.to.global.u64 	%rd152, %rd151;
	add.s64 	%rd153, %rd152, %rd122;
	st.global.u32 	[%rd153+20], %r56;
	ld.global.u64 	%rd154, [%rd2+8];
	cvta.to.global.u64 	%rd155, %rd154;
	add.s64 	%rd156, %rd155, %rd118;
	st.global.u8 	[%rd156+6], %rs2;
	ld.global.u64 	%rd157, [%rd2];
	cvta.to.global.u64 	%rd158, %rd157;
	add.s64 	%rd159, %rd158, %rd122;
	st.global.u32 	[%rd159+24], %r56;
	ld.global.u64 	%rd160, [%rd2+8];
	cvta.to.global.u64 	%rd161, %rd160;
	add.s64 	%rd162, %rd161, %rd118;
	st.global.u8 	[%rd162+7], %rs2;
	ld.global.u64 	%rd163, [%rd2];
	cvta.to.global.u64 	%rd164, %rd163;
	add.s64 	%rd165, %rd164, %rd122;
	st.global.u32 	[%rd165+28], %r56;
	add.s32 	%r195, %r195, 8;
$L__BB3_8:
	setp.eq.s32 	%p7, %r7, 0;
	@%p7 bra 	$L__BB3_14;
	and.b32  	%r10, %r48, 3;
	setp.lt.u32 	%p8, %r7, 4;
	@%p8 bra 	$L__BB3_11;
	ld.global.u64 	%rd166, [%rd2+8];
	cvta.to.global.u64 	%rd167, %rd166;
	cvt.u64.u32 	%rd168, %r195;
	add.s64 	%rd169, %rd167, %rd168;
	mov.b16 	%rs3, 0;
	st.global.u8 	[%rd169], %rs3;
	ld.global.u64 	%rd170, [%rd2];
	cvta.to.global.u64 	%rd171, %rd170;
	mul.wide.u32 	%rd172, %r195, 4;
	add.s64 	%rd173, %rd171, %rd172;
	mov.b32 	%r57, -1;
	st.global.u32 	[%rd173], %r57;
	ld.global.u64 	%rd174, [%rd2+8];
	cvta.to.global.u64 	%rd175, %rd174;
	add.s64 	%rd176, %rd175, %rd168;
	st.global.u8 	[%rd176+1], %rs3;
	ld.global.u64 	%rd177, [%rd2];
	cvta.to.global.u64 	%rd178, %rd177;
	add.s64 	%rd179, %rd178, %rd172;
	st.global.u32 	[%rd179+4], %r57;
	ld.global.u64 	%rd180, [%rd2+8];
	cvta.to.global.u64 	%rd181, %rd180;
	add.s64 	%rd182, %rd181, %rd168;
	st.global.u8 	[%rd182+2], %rs3;
	ld.global.u64 	%rd183, [%rd2];
	cvta.to.global.u64 	%rd184, %rd183;
	add.s64 	%rd185, %rd184, %rd172;
	st.global.u32 	[%rd185+8], %r57;
	ld.global.u64 	%rd186, [%rd2+8];
	cvta.to.global.u64 	%rd187, %rd186;
	add.s64 	%rd188, %rd187, %rd168;
	st.global.u8 	[%rd188+3], %rs3;
	ld.global.u64 	%rd189, [%rd2];
	cvta.to.global.u64 	%rd190, %rd189;
	add.s64 	%rd191, %rd190, %rd172;
	st.global.u32 	[%rd191+12], %r57;
	add.s32 	%r195, %r195, 4;
$L__BB3_11:
	setp.eq.s32 	%p9, %r10, 0;
	@%p9 bra 	$L__BB3_14;
	mov.b32 	%r198, 0;
$L__BB3_13:
	.pragma "nounroll";
	ld.global.u64 	%rd192, [%rd2+8];
	cvta.to.global.u64 	%rd193, %rd192;
	cvt.u64.u32 	%rd194, %r195;
	add.s64 	%rd195, %rd193, %rd194;
	mov.b16 	%rs4, 0;
	st.global.u8 	[%rd195], %rs4;
	ld.global.u64 	%rd196, [%rd2];
	cvta.to.global.u64 	%rd197, %rd196;
	mul.wide.u32 	%rd198, %r195, 4;
	add.s64 	%rd199, %rd197, %rd198;
	mov.b32 	%r59, -1;
	st.global.u32 	[%rd199], %r59;
	add.s32 	%r195, %r195, 1;
	add.s32 	%r198, %r198, 1;
	setp.ne.s32 	%p10, %r198, %r10;
	@%p10 bra 	$L__BB3_13;
$L__BB3_14:
	mov.b32 	%r61, 0;
	st.global.u32 	[%rd2+24], %r61;
	st.global.u32 	[%rd2+16], %r61;
	ld.global.v2.u32 	{%r62, %r63}, [%rd3];
	shr.u32 	%r64, %r63, 2;
	xor.b32  	%r65, %r64, %r63;
	ld.global.v2.u32 	{%r66, %r67}, [%rd3+8];
	ld.global.v2.u32 	{%r68, %r69}, [%rd3+16];
	st.global.v2.u32 	[%rd3+8], {%r67, %r68};
	shl.b32 	%r70, %r69, 4;
	shl.b32 	%r71, %r65, 1;
	xor.b32  	%r72, %r71, %r70;
	xor.b32  	%r73, %r72, %r65;
	xor.b32  	%r74, %r73, %r69;
	st.global.v2.u32 	[%rd3+16], {%r69, %r74};
	add.s32 	%r75, %r62, 362437;
	st.global.v2.u32 	[%rd3], {%r75, %r66};
	add.s32 	%r76, %r74, %r75;
	rem.u32 	%r17, %r76, %r48;
	st.global.u32 	[%rd2+20], %r17;
	ld.global.u64 	%rd200, [%rd2];
	cvta.to.global.u64 	%rd201, %rd200;
	st.global.u32 	[%rd201], %r17;
	ld.global.u64 	%rd202, [%rd2+8];
	cvta.to.global.u64 	%rd203, %rd202;
	cvt.s64.s32 	%rd204, %r17;
	add.s64 	%rd205, %rd203, %rd204;
	mov.b16 	%rs5, 1;
	st.global.u8 	[%rd205], %rs5;
	mov.b32 	%r208, 1;
	st.global.u32 	[%rd2+24], %r208;
	setp.lt.s32 	%p11, %r48, 2;
	@%p11 bra 	$L__BB3_85;
	mul.f32 	%f62, %f59, 0f3F000000;
	cvt.rzi.f32.f32 	%f63, %f62;
	add.f32 	%f64, %f63, %f63;
	sub.f32 	%f65, %f59, %f64;
	abs.f32 	%f1, %f65;
	abs.f32 	%f2, %f59;
	cvt.rmi.f32.f32 	%f3, %f59;
	mul.f32 	%f66, %f60, 0f3F000000;
	cvt.rzi.f32.f32 	%f67, %f66;
	add.f32 	%f68, %f67, %f67;
	sub.f32 	%f69, %f60, %f68;
	abs.f32 	%f4, %f69;
	abs.f32 	%f5, %f60;
	cvt.rmi.f32.f32 	%f6, %f60;
	mov.b32 	%r199, 1;
$L__BB3_16:
	ld.param.f32 	%f432, [_Z19construct_solutionsP3AntPfS1_S1_P17curandStateXORWOWiifff_param_9];
	ld.global.v2.u32 	{%r19, %r78}, [%rd3];
	shr.u32 	%r79, %r78, 2;
	xor.b32  	%r80, %r79, %r78;
	ld.global.v2.u32 	{%r20, %r21}, [%rd3+8];
	ld.global.v2.u32 	{%r22, %r23}, [%rd3+16];
	st.global.v2.u32 	[%rd3+8], {%r21, %r22};
	shl.b32 	%r81, %r23, 4;
	shl.b32 	%r82, %r80, 1;
	xor.b32  	%r83, %r82, %r81;
	xor.b32  	%r84, %r83, %r80;
	xor.b32  	%r24, %r84, %r23;
	st.global.v2.u32 	[%rd3+16], {%r23, %r24};
	add.s32 	%r85, %r19, 362437;
	st.global.v2.u32 	[%rd3], {%r85, %r20};
	add.s32 	%r86, %r24, %r85;
	cvt.rn.f32.u32 	%f70, %r86;
	fma.rn.f32 	%f71, %f70, 0f2F800000, 0f2F000000;
	ld.global.u32 	%r25, [%rd2+20];
	setp.lt.f32 	%p12, %f71, %f432;
	@%p12 bra 	$L__BB3_22;
	neg.s32 	%r204, %r48;
	ld.global.u64 	%rd206, [%rd2+8];
	cvta.to.global.u64 	%rd249, %rd206;
	mul.lo.s32 	%r27, %r25, %r48;
	mov.f32 	%f443, 0f00000000;
	mov.u32 	%r203, %r27;
$L__BB3_18:
	ld.global.u8 	%rs6, [%rd249];
	setp.ne.s16 	%p13, %rs6, 0;
	mov.f32 	%f441, 0f3F800000;
	@%p13 bra 	$L__BB3_58;
	ld.param.u64 	%rd244, [_Z19construct_solutionsP3AntPfS1_S1_P17curandStateXORWOWiifff_param_1];
	setp.eq.f32 	%p14, %f59, 0f00000000;
	mul.wide.s32 	%rd207, %r203, 4;
	cvta.to.global.u64 	%rd208, %rd244;
	add.s64 	%rd209, %rd208, %rd207;
	ld.global.f32 	%f25, [%rd209];
	abs.f32 	%f26, %f25;
	setp.lt.f32 	%p15, %f26, 0f00800000;
	mul.f32 	%f74, %f26, 0f4B800000;
	selp.f32 	%f75, %f74, %f26, %p15;
	selp.f32 	%f76, 0fC1C00000, 0f00000000, %p15;
	mov.b32 	%r87, %f75;
	add.s32 	%r88, %r87, -1060439283;
	and.b32  	%r89, %r88, -8388608;
	sub.s32 	%r90, %r87, %r89;
	mov.b32 	%f77, %r90;
	cvt.rn.f32.s32 	%f78, %r89;
	fma.rn.f32 	%f79, %f78, 0f34000000, %f76;
	add.f32 	%f80, %f77, 0fBF800000;
	add.f32 	%f81, %f77, 0f3F800000;
	rcp.approx.ftz.f32 	%f82, %f81;
	add.f32 	%f83, %f80, %f80;
	mul.f32 	%f84, %f83, %f82;
	mul.f32 	%f85, %f84, %f84;
	sub.f32 	%f86, %f80, %f84;
	add.f32 	%f87, %f86, %f86;
	neg.f32 	%f88, %f84;
	fma.rn.f32 	%f89, %f88, %f80, %f87;
	mul.rn.f32 	%f90, %f82, %f89;
	fma.rn.f32 	%f91, %f85, 0f3A2C32E4, 0f3B52E7DB;
	fma.rn.f32 	%f92, %f91, %f85, 0f3C93BB73;
	fma.rn.f32 	%f93, %f92, %f85, 0f3DF6384F;
	mul.rn.f32 	%f94, %f93, %f85;
	fma.rn.f32 	%f95, %f84, 0f3FB8AA3B, %f79;
	sub.f32 	%f96, %f79, %f95;
	fma.rn.f32 	%f97, %f84, 0f3FB8AA3B, %f96;
	fma.rn.f32 	%f98, %f90, 0f3FB8AA3B, %f97;
	fma.rn.f32 	%f99, %f84, 0f32A55E34, %f98;
	mul.f32 	%f100, %f94, 0f40400000;
	fma.rn.f32 	%f101, %f100, %f90, %f99;
	fma.rn.f32 	%f102, %f94, %f84, %f101;
	add.rn.f32 	%f103, %f95, %f102;
	neg.f32 	%f104, %f95;
	add.rn.f32 	%f105, %f103, %f104;
	neg.f32 	%f106, %f105;
	add.rn.f32 	%f107, %f102, %f106;
	mul.rn.f32 	%f108, %f103, %f59;
	neg.f32 	%f109, %f108;
	fma.rn.f32 	%f110, %f103, %f59, %f109;
	fma.rn.f32 	%f111, %f107, %f59, %f110;
	cvt.rni.f32.f32 	%f112, %f108;
	sub.f32 	%f113, %f108, %f112;
	add.f32 	%f114, %f113, %f111;
	fma.rn.f32 	%f115, %f114, 0f391FCB8E, 0f3AAF85ED;
	fma.rn.f32 	%f116, %f115, %f114, 0f3C1D9856;
	fma.rn.f32 	%f117, %f116, %f114, 0f3D6357BB;
	fma.rn.f32 	%f118, %f117, %f114, 0f3E75FDEC;
	fma.rn.f32 	%f119, %f118, %f114, 0f3F317218;
	fma.rn.f32 	%f120, %f119, %f114, 0f3F800000;
	cvt.rzi.s32.f32 	%r91, %f112;
	setp.gt.f32 	%p16, %f112, 0f00000000;
	selp.b32 	%r92, 0, -2097152000, %p16;
	add.s32 	%r93, %r92, 2130706432;
	mov.b32 	%f121, %r93;
	mul.f32 	%f122, %f120, %f121;
	shl.b32 	%r94, %r91, 23;
	sub.s32 	%r95, %r94, %r92;
	mov.b32 	%f123, %r95;
	mul.f32 	%f124, %f122, %f123;
	abs.f32 	%f125, %f108;
	setp.gt.f32 	%p17, %f125, 0f43180000;
	setp.lt.f32 	%p18, %f108, 0f00000000;
	selp.f32 	%f126, 0f00000000, 0f7F800000, %p18;
	selp.f32 	%f27, %f126, %f124, %p17;
	setp.eq.f32 	%p19, %f25, 0f3F800000;
	or.pred  	%p20, %p14, %p19;
	@%p20 bra 	$L__BB3_49;
	setp.num.f32 	%p21, %f2, %f2;
	setp.num.f32 	%p22, %f26, %f26;
	and.pred  	%p23, %p22, %p21;
	@%p23 bra 	$L__BB3_44;
	add.rn.f32 	%f441, %f25, %f59;
	bra.uni 	$L__BB3_49;
$L__BB3_22:
	ld.global.u64 	%rd222, [%rd2+8];
	cvta.to.global.u64 	%rd5, %rd222;
	mul.lo.s32 	%r28, %r25, %r48;
	mov.f32 	%f439, 0fBF800000;
	mov.b32 	%r207, -1;
	mov.b32 	%r200, 0;
$L__BB3_23:
	cvt.u64.u32 	%rd223, %r200;
	add.s64 	%rd224, %rd5, %rd223;
	ld.global.u8 	%rs9, [%rd224];
	setp.ne.s16 	%p105, %rs9, 0;
	mov.f32 	%f437, 0f3F800000;
	@%p105 bra 	$L__BB3_41;
	ld.param.u64 	%rd246, [_Z19construct_solutionsP3AntPfS1_S1_P17curandStateXORWOWiifff_param_1];
	setp.eq.f32 	%p106, %f59, 0f00000000;
	add.s32 	%r31, %r200, %r28;
	cvta.to.global.u64 	%rd225, %rd246;
	mul.wide.s32 	%rd226, %r31, 4;
	add.s64 	%rd227, %rd225, %rd226;
	ld.global.f32 	%f8, [%rd227];
	abs.f32 	%f9, %f8;
	setp.lt.f32 	%p107, %f9, 0f00800000;
	mul.f32 	%f310, %f9, 0f4B800000;
	selp.f32 	%f311, %f310, %f9, %p107;
	selp.f32 	%f312, 0fC1C00000, 0f00000000, %p107;
	mov.b32 	%r156, %f311;
	add.s32 	%r157, %r156, -1060439283;
	and.b32  	%r158, %r157, -8388608;
	sub.s32 	%r159, %r156, %r158;
	mov.b32 	%f313, %r159;
	cvt.rn.f32.s32 	%f314, %r158;
	fma.rn.f32 	%f315, %f314, 0f34000000, %f312;
	add.f32 	%f316, %f313, 0fBF800000;
	add.f32 	%f317, %f313, 0f3F800000;
	rcp.approx.ftz.f32 	%f318, %f317;
	add.f32 	%f319, %f316, %f316;
	mul.f32 	%f320, %f319, %f318;
	mul.f32 	%f321, %f320, %f320;
	sub.f32 	%f322, %f316, %f320;
	add.f32 	%f323, %f322, %f322;
	neg.f32 	%f324, %f320;
	fma.rn.f32 	%f325, %f324, %f316, %f323;
	mul.rn.f32 	%f326, %f318, %f325;
	fma.rn.f32 	%f327, %f321, 0f3A2C32E4, 0f3B52E7DB;
	fma.rn.f32 	%f328, %f327, %f321, 0f3C93BB73;
	fma.rn.f32 	%f329, %f328, %f321, 0f3DF6384F;
	mul.rn.f32 	%f330, %f329, %f321;
	fma.rn.f32 	%f331, %f320, 0f3FB8AA3B, %f315;
	sub.f32 	%f332, %f315, %f331;
	fma.rn.f32 	%f333, %f320, 0f3FB8AA3B, %f332;
	fma.rn.f32 	%f334, %f326, 0f3FB8AA3B, %f333;
	fma.rn.f32 	%f335, %f320, 0f32A55E34, %f334;
	mul.f32 	%f336, %f330, 0f40400000;
	fma.rn.f32 	%f337, %f336, %f326, %f335;
	fma.rn.f32 	%f338, %f330, %f320, %f337;
	add.rn.f32 	%f339, %f331, %f338;
	neg.f32 	%f340, %f331;
	add.rn.f32 	%f341, %f339, %f340;
	neg.f32 	%f342, %f341;
	add.rn.f32 	%f343, %f338, %f342;
	mul.rn.f32 	%f344, %f339, %f59;
	neg.f32 	%f345, %f344;
	fma.rn.f32 	%f346, %f339, %f59, %f345;
	fma.rn.f32 	%f347, %f343, %f59, %f346;
	cvt.rni.f32.f32 	%f348, %f344;
	sub.f32 	%f349, %f344, %f348;
	add.f32 	%f350, %f349, %f347;
	fma.rn.f32 	%f351, %f350, 0f391FCB8E, 0f3AAF85ED;
	fma.rn.f32 	%f352, %f351, %f350, 0f3C1D9856;
	fma.rn.f32 	%f353, %f352, %f350, 0f3D6357BB;
	fma.rn.f32 	%f354, %f353, %f350, 0f3E75FDEC;
	fma.rn.f32 	%f355, %f354, %f350, 0f3F317218;
	fma.rn.f32 	%f356, %f355, %f350, 0f3F800000;
	cvt.rzi.s32.f32 	%r160, %f348;
	setp.gt.f32 	%p108, %f348, 0f00000000;
	selp.b32 	%r161, 0, -2097152000, %p108;
	add.s32 	%r162, %r161, 2130706432;
	mov.b32 	%f357, %r162;
	mul.f32 	%f358, %f356, %f357;
	shl.b32 	%r163, %r160, 23;
	sub.s32 	%r164, %r163, %r161;
	mov.b32 	%f359, %r164;
	mul.f32 	%f360, %f358, %f359;
	abs.f32 	%f361, %f344;
	setp.gt.f32 	%p109, %f361, 0f43180000;
	setp.lt.f32 	%p110, %f344, 0f00000000;
	selp.f32 	%f362, 0f00000000, 0f7F800000, %p110;
	selp.f32 	%f10, %f362, %f360, %p109;
	setp.eq.f32 	%p111, %f8, 0f3F800000;
	or.pred  	%p112, %p106, %p111;
	@%p112 bra 	$L__BB3_32;
	setp.num.f32 	%p113, %f2, %f2;
	setp.num.f32 	%p114, %f9, %f9;
	and.pred  	%p115, %p114, %p113;
	@%p115 bra 	$L__BB3_27;
	add.rn.f32 	%f437, %f8, %f59;
	bra.uni 	$L__BB3_32;
$L__BB3_27:
	setp.neu.f32 	%p116, %f8, 0f00000000;
	setp.neu.f32 	%p117, %f9, 0f7F800000;
	and.pred  	%p118, %p116, %p117;
	@%p118 bra 	$L__BB3_29;
	setp.lt.f32 	%p125, %f59, 0f00000000;
	setp.neu.f32 	%p126, %f1, 0f3F800000;
	add.f32 	%f366, %f8, %f8;
	mov.b32 	%r165, %f366;
	xor.b32  	%r166, %r165, 2139095040;
	selp.b32 	%r167, %r166, %r165, %p125;
	and.b32  	%r168, %r167, 2147483647;
	selp.b32 	%r169, %r168, %r167, %p126;
	mov.b32 	%f437, %r169;
	bra.uni 	$L__BB3_32;
$L__BB3_29:
	setp.eq.f32 	%p119, %f2, 0f7F800000;
	setp.eq.f32 	%p120, %f8, 0fBF800000;
	and.pred  	%p121, %p120, %p119;
	@%p121 bra 	$L__BB3_32;
	setp.geu.f32 	%p122, %f8, 0f00000000;
	mov.f32 	%f437, %f10;
	@%p122 bra 	$L__BB3_32;
	setp.neu.f32 	%p123, %f59, %f3;
	setp.neu.f32 	%p124, %f1, 0f3F800000;
	neg.f32 	%f364, %f10;
	selp.f32 	%f365, %f10, %f364, %p124;
	selp.f32 	%f437, 0f7FFFFFFF, %f365, %p123;
$L__BB3_32:
	setp.eq.f32 	%p127, %f60, 0f00000000;
	mul.wide.s32 	%rd228, %r31, 4;
	add.s64 	%rd229, %rd1, %rd228;
	ld.global.f32 	%f15, [%rd229];
	abs.f32 	%f16, %f15;
	setp.lt.f32 	%p128, %f16, 0f00800000;
	mul.f32 	%f368, %f16, 0f4B800000;
	selp.f32 	%f369, %f368, %f16, %p128;
	selp.f32 	%f370, 0fC1C00000, 0f00000000, %p128;
	mov.b32 	%r170, %f369;
	add.s32 	%r171, %r170, -1060439283;
	and.b32  	%r172, %r171, -8388608;
	sub.s32 	%r173, %r170, %r172;
	mov.b32 	%f371, %r173;
	cvt.rn.f32.s32 	%f372, %r172;
	fma.rn.f32 	%f373, %f372, 0f34000000, %f370;
	add.f32 	%f374, %f371, 0fBF800000;
	add.f32 	%f375, %f371, 0f3F800000;
	rcp.approx.ftz.f32 	%f376, %f375;
	add.f32 	%f377, %f374, %f374;
	mul.f32 	%f378, %f377, %f376;
	mul.f32 	%f379, %f378, %f378;
	sub.f32 	%f380, %f374, %f378;
	add.f32 	%f381, %f380, %f380;
	neg.f32 	%f382, %f378;
	fma.rn.f32 	%f383, %f382, %f374, %f381;
	mul.rn.f32 	%f384, %f376, %f383;
	fma.rn.f32 	%f385, %f379, 0f3A2C32E4, 0f3B52E7DB;
	fma.rn.f32 	%f386, %f385, %f379, 0f3C93BB73;
	fma.rn.f32 	%f387, %f386, %f379, 0f3DF6384F;
	mul.rn.f32 	%f388, %f387, %f379;
	fma.rn.f32 	%f389, %f378, 0f3FB8AA3B, %f373;
	sub.f32 	%f390, %f373, %f389;
	fma.rn.f32 	%f391, %f378, 0f3FB8AA3B, %f390;
	fma.rn.f32 	%f392, %f384, 0f3FB8AA3B, %f391;
	fma.rn.f32 	%f393, %f378, 0f32A55E34, %f392;
	mul.f32 	%f394, %f388, 0f40400000;
	fma.rn.f32 	%f395, %f394, %f384, %f393;
	fma.rn.f32 	%f396, %f388, %f378, %f395;
	add.rn.f32 	%f397, %f389, %f396;
	neg.f32 	%f398, %f389;
	add.rn.f32 	%f399, %f397, %f398;
	neg.f32 	%f400, %f399;
	add.rn.f32 	%f401, %f396, %f400;
	mul.rn.f32 	%f402, %f397, %f60;
	neg.f32 	%f403, %f402;
	fma.rn.f32 	%f404, %f397, %f60, %f403;
	fma.rn.f32 	%f405, %f401, %f60, %f404;
	cvt.rni.f32.f32 	%f406, %f402;
	sub.f32 	%f407, %f402, %f406;
	add.f32 	%f408, %f407, %f405;
	fma.rn.f32 	%f409, %f408, 0f391FCB8E, 0f3AAF85ED;
	fma.rn.f32 	%f410, %f409, %f408, 0f3C1D9856;
	fma.rn.f32 	%f411, %f410, %f408, 0f3D6357BB;
	fma.rn.f32 	%f412, %f411, %f408, 0f3E75FDEC;
	fma.rn.f32 	%f413, %f412, %f408, 0f3F317218;
	fma.rn.f32 	%f414, %f413, %f408, 0f3F800000;
	cvt.rzi.s32.f32 	%r174, %f406;
	setp.gt.f32 	%p129, %f406, 0f00000000;
	selp.b32 	%r175, 0, -2097152000, %p129;
	add.s32 	%r176, %r175, 2130706432;
	mov.b32 	%f415, %r176;
	mul.f32 	%f416, %f414, %f415;
	shl.b32 	%r177, %r174, 23;
	sub.s32 	%r178, %r177, %r175;
	mov.b32 	%f417, %r178;
	mul.f32 	%f418, %f416, %f417;
	abs.f32 	%f419, %f402;
	setp.gt.f32 	%p130, %f419, 0f43180000;
	setp.lt.f32 	%p131, %f402, 0f00000000;
	selp.f32 	%f420, 0f00000000, 0f7F800000, %p131;
	selp.f32 	%f17, %f420, %f418, %p130;
	setp.eq.f32 	%p132, %f15, 0f3F800000;
	or.pred  	%p133, %p127, %p132;
	mov.f32 	%f438, 0f3F800000;
	@%p133 bra 	$L__BB3_40;
	setp.num.f32 	%p134, %f5, %f5;
	setp.num.f32 	%p135, %f16, %f16;
	and.pred  	%p136, %p135, %p134;
	@%p136 bra 	$L__BB3_35;
	add.rn.f32 	%f438, %f15, %f60;
	bra.uni 	$L__BB3_40;
$L__BB3_35:
	setp.neu.f32 	%p137, %f15, 0f00000000;
	setp.neu.f32 	%p138, %f16, 0f7F800000;
	and.pred  	%p139, %p137, %p138;
	@%p139 bra 	$L__BB3_37;
	setp.lt.f32 	%p146, %f60, 0f00000000;
	setp.neu.f32 	%p147, %f4, 0f3F800000;
	add.f32 	%f424, %f15, %f15;
	mov.b32 	%r179, %f424;
	xor.b32  	%r180, %r179, 2139095040;
	selp.b32 	%r181, %r180, %r179, %p146;
	and.b32  	%r182, %r181, 2147483647;
	selp.b32 	%r183, %r182, %r181, %p147;
	mov.b32 	%f438, %r183;
	bra.uni 	$L__BB3_40;
$L__BB3_37:
	setp.eq.f32 	%p140, %f5, 0f7F800000;
	setp.eq.f32 	%p141, %f15, 0fBF800000;
	and.pred  	%p142, %p141, %p140;
	@%p142 bra 	$L__BB3_40;
	setp.geu.f32 	%p143, %f15, 0f00000000;
	mov.f32 	%f438, %f17;
	@%p143 bra 	$L__BB3_40;
	setp.neu.f32 	%p144, %f60, %f6;
	setp.neu.f32 	%p145, %f4, 0f3F800000;
	neg.f32 	%f422, %f17;
	selp.f32 	%f423, %f17, %f422, %p145;
	selp.f32 	%f438, 0f7FFFFFFF, %f423, %p144;
$L__BB3_40:
	mul.f32 	%f425, %f437, %f438;
	setp.gt.f32 	%p148, %f425, %f439;
	selp.f32 	%f439, %f425, %f439, %p148;
	selp.b32 	%r207, %r200, %r207, %p148;
$L__BB3_41:
	add.s32 	%r200, %r200, 1;
	setp.eq.s32 	%p149, %r200, %r48;
	@%p149 bra 	$L__BB3_42;
	bra.uni 	$L__BB3_23;
$L__BB3_42:
	setp.lt.s32 	%p150, %r207, 0;
	@%p150 bra 	$L__BB3_83;
	ld.param.u64 	%rd247, [_Z19construct_solutionsP3AntPfS1_S1_P17curandStateXORWOWiifff_param_3];
	ld.global.u64 	%rd230, [%rd2];
	cvta.to.global.u64 	%rd231, %rd230;
	mul.wide.u32 	%rd232, %r199, 4;
	add.s64 	%rd233, %rd231, %rd232;
	st.global.u32 	[%rd233], %r207;
	ld.global.u64 	%rd234, [%rd2+8];
	cvta.to.global.u64 	%rd235, %rd234;
	cvt.u64.u32 	%rd236, %r207;
	add.s64 	%rd237, %rd235, %rd236;
	mov.b16 	%rs10, 1;
	st.global.u8 	[%rd237], %rs10;
	ld.global.v2.u32 	{%r184, %r185}, [%rd2+16];
	mov.b32 	%f426, %r184;
	mad.lo.s32 	%r186, %r185, %r48, %r207;
	cvta.to.global.u64 	%rd238, %rd247;
	mul.wide.s32 	%rd239, %r186, 4;
	add.s64 	%rd240, %rd238, %rd239;
	ld.global.f32 	%f427, [%rd240];
	add.f32 	%f428, %f427, %f426;
	mov.b32 	%r187, %f428;
	st.global.v2.u32 	[%rd2+16], {%r187, %r207};
	ld.global.u32 	%r188, [%rd2+24];
	add.s32 	%r189, %r188, 1;
	st.global.u32 	[%rd2+24], %r189;
	bra.uni 	$L__BB3_83;
$L__BB3_44:
	setp.neu.f32 	%p24, %f25, 0f00000000;
	setp.neu.f32 	%p25, %f26, 0f7F800000;
	and.pred  	%p26, %p24, %p25;
	@%p26 bra 	$L__BB3_46;
	setp.lt.f32 	%p33, %f59, 0f00000000;
	setp.neu.f32 	%p34, %f1, 0f3F800000;
	add.f32 	%f130, %f25, %f25;
	mov.b32 	%r96, %f130;
	xor.b32  	%r97, %r96, 2139095040;
	selp.b32 	%r98, %r97, %r96, %p33;
	and.b32  	%r99, %r98, 2147483647;
	selp.b32 	%r100, %r99, %r98, %p34;
	mov.b32 	%f441, %r100;
	bra.uni 	$L__BB3_49;
$L__BB3_46:
	setp.eq.f32 	%p27, %f2, 0f7F800000;
	setp.eq.f32 	%p28, %f25, 0fBF800000;
	and.pred  	%p29, %p28, %p27;
	@%p29 bra 	$L__BB3_49;
	setp.geu.f32 	%p30, %f25, 0f00000000;
	mov.f32 	%f441, %f27;
	@%p30 bra 	$L__BB3_49;
	setp.neu.f32 	%p31, %f59, %f3;
	setp.neu.f32 	%p32, %f1, 0f3F800000;
	neg.f32 	%f128, %f27;
	selp.f32 	%f129, %f27, %f128, %p32;
	selp.f32 	%f441, 0f7FFFFFFF, %f129, %p31;
$L__BB3_49:
	setp.eq.f32 	%p35, %f60, 0f00000000;
	mul.wide.s32 	%rd210, %r203, 4;
	add.s64 	%rd211, %rd1, %rd210;
	ld.global.f32 	%f32, [%rd211];
	abs.f32 	%f33, %f32;
	setp.lt.f32 	%p36, %f33, 0f00800000;
	mul.f32 	%f132, %f33, 0f4B800000;
	selp.f32 	%f133, %f132, %f33, %p36;
	selp.f32 	%f134, 0fC1C00000, 0f00000000, %p36;
	mov.b32 	%r101, %f133;
	add.s32 	%r102, %r101, -1060439283;
	and.b32  	%r103, %r102, -8388608;
	sub.s32 	%r104, %r101, %r103;
	mov.b32 	%f135, %r104;
	cvt.rn.f32.s32 	%f136, %r103;
	fma.rn.f32 	%f137, %f136, 0f34000000, %f134;
	add.f32 	%f138, %f135, 0fBF800000;
	add.f32 	%f139, %f135, 0f3F800000;
	rcp.approx.ftz.f32 	%f140, %f139;
	add.f32 	%f141, %f138, %f138;
	mul.f32 	%f142, %f141, %f140;
	mul.f32 	%f143, %f142, %f142;
	sub.f32 	%f144, %f138, %f142;
	add.f32 	%f145, %f144, %f144;
	neg.f32 	%f146, %f142;
	fma.rn.f32 	%f147, %f146, %f138, %f145;
	mul.rn.f32 	%f148, %f140, %f147;
	fma.rn.f32 	%f149, %f143, 0f3A2C32E4, 0f3B52E7DB;
	fma.rn.f32 	%f150, %f149, %f143, 0f3C93BB73;
	fma.rn.f32 	%f151, %f150, %f143, 0f3DF6384F;
	mul.rn.f32 	%f152, %f151, %f143;
	fma.rn.f32 	%f153, %f142, 0f3FB8AA3B, %f137;
	sub.f32 	%f154, %f137, %f153;
	fma.rn.f32 	%f155, %f142, 0f3FB8AA3B, %f154;
	fma.rn.f32 	%f156, %f148, 0f3FB8AA3B, %f155;
	fma.rn.f32 	%f157, %f142, 0f32A55E34, %f156;
	mul.f32 	%f158, %f152, 0f40400000;
	fma.rn.f32 	%f159, %f158, %f148, %f157;
	fma.rn.f32 	%f160, %f152, %f142, %f159;
	add.rn.f32 	%f161, %f153, %f160;
	neg.f32 	%f162, %f153;
	add.rn.f32 	%f163, %f161, %f162;
	neg.f32 	%f164, %f163;
	add.rn.f32 	%f165, %f160, %f164;
	mul.rn.f32 	%f166, %f161, %f60;
	neg.f32 	%f167, %f166;
	fma.rn.f32 	%f168, %f161, %f60, %f167;
	fma.rn.f32 	%f169, %f165, %f60, %f168;
	cvt.rni.f32.f32 	%f170, %f166;
	sub.f32 	%f171, %f166, %f170;
	add.f32 	%f172, %f171, %f169;
	fma.rn.f32 	%f173, %f172, 0f391FCB8E, 0f3AAF85ED;
	fma.rn.f32 	%f174, %f173, %f172, 0f3C1D9856;
	fma.rn.f32 	%f175, %f174, %f172, 0f3D6357BB;
	fma.rn.f32 	%f176, %f175, %f172, 0f3E75FDEC;
	fma.rn.f32 	%f177, %f176, %f172, 0f3F317218;
	fma.rn.f32 	%f178, %f177, %f172, 0f3F800000;
	cvt.rzi.s32.f32 	%r105, %f170;
	setp.gt.f32 	%p37, %f170, 0f00000000;
	selp.b32 	%r106, 0, -2097152000, %p37;
	add.s32 	%r107, %r106, 2130706432;
	mov.b32 	%f179, %r107;
	mul.f32 	%f180, %f178, %f179;
	shl.b32 	%r108, %r105, 23;
	sub.s32 	%r109, %r108, %r106;
	mov.b32 	%f181, %r109;
	mul.f32 	%f182, %f180, %f181;
	abs.f32 	%f183, %f166;
	setp.gt.f32 	%p38, %f183, 0f43180000;
	setp.lt.f32 	%p39, %f166, 0f00000000;
	selp.f32 	%f184, 0f00000000, 0f7F800000, %p39;
	selp.f32 	%f34, %f184, %f182, %p38;
	setp.eq.f32 	%p40, %f32, 0f3F800000;
	or.pred  	%p41, %p35, %p40;
	mov.f32 	%f442, 0f3F800000;
	@%p41 bra 	$L__BB3_57;
	setp.num.f32 	%p42, %f5, %f5;
	setp.num.f32 	%p43, %f33, %f33;
	and.pred  	%p44, %p43, %p42;
	@%p44 bra 	$L__BB3_52;
	add.rn.f32 	%f442, %f32, %f60;
	bra.uni 	$L__BB3_57;
$L__BB3_52:
	setp.neu.f32 	%p45, %f32, 0f00000000;
	setp.neu.f32 	%p46, %f33, 0f7F800000;
	and.pred  	%p47, %p45, %p46;
	@%p47 bra 	$L__BB3_54;
	setp.lt.f32 	%p54, %f60, 0f00000000;
	setp.neu.f32 	%p55, %f4, 0f3F800000;
	add.f32 	%f188, %f32, %f32;
	mov.b32 	%r110, %f188;
	xor.b32  	%r111, %r110, 2139095040;
	selp.b32 	%r112, %r111, %r110, %p54;
	and.b32  	%r113, %r112, 2147483647;
	selp.b32 	%r114, %r113, %r112, %p55;
	mov.b32 	%f442, %r114;
	bra.uni 	$L__BB3_57;
$L__BB3_54:
	setp.eq.f32 	%p48, %f5, 0f7F800000;
	setp.eq.f32 	%p49, %f32, 0fBF800000;
	and.pred  	%p50, %p49, %p48;
	@%p50 bra 	$L__BB3_57;
	setp.geu.f32 	%p51, %f32, 0f00000000;
	mov.f32 	%f442, %f34;
	@%p51 bra 	$L__BB3_57;
	setp.neu.f32 	%p52, %f60, %f6;
	setp.neu.f32 	%p53, %f4, 0f3F800000;
	neg.f32 	%f186, %f34;
	selp.f32 	%f187, %f34, %f186, %p53;
	selp.f32 	%f442, 0f7FFFFFFF, %f187, %p52;
$L__BB3_57:
	fma.rn.f32 	%f443, %f441, %f442, %f443;
$L__BB3_58:
	add.s32 	%r204, %r204, 1;
	setp.ne.s32 	%p56, %r204, 0;
	add.s32 	%r203, %r203, 1;
	add.s64 	%rd249, %rd249, 1;
	@%p56 bra 	$L__BB3_18;
	setp.eq.f32 	%p57, %f443, 0f00000000;
	@%p57 bra 	$L__BB3_83;
	shr.u32 	%r116, %r20, 2;
	xor.b32  	%r117, %r116, %r20;
	st.global.v2.u32 	[%rd3+8], {%r22, %r23};
	shl.b32 	%r118, %r24, 4;
	shl.b32 	%r119, %r117, 1;
	xor.b32  	%r120, %r119, %r118;
	xor.b32  	%r121, %r120, %r117;
	xor.b32  	%r122, %r121, %r24;
	st.global.v2.u32 	[%rd3+16], {%r24, %r122};
	add.s32 	%r123, %r19, 724874;
	st.global.v2.u32 	[%rd3], {%r123, %r21};
	add.s32 	%r124, %r122, %r123;
	cvt.rn.f32.u32 	%f190, %r124;
	fma.rn.f32 	%f191, %f190, 0f2F800000, 0f2F000000;
	mul.f32 	%f41, %f443, %f191;
	ld.global.u64 	%rd212, [%rd2+8];
	cvta.to.global.u64 	%rd8, %rd212;
	mov.f32 	%f447, 0f00000000;
	mov.b32 	%r207, 0;
$L__BB3_61:
	cvt.u64.u32 	%rd213, %r207;
	add.s64 	%rd214, %rd8, %rd213;
	ld.global.u8 	%rs7, [%rd214];
	setp.ne.s16 	%p58, %rs7, 0;
	mov.f32 	%f445, 0f3F800000;
	@%p58 bra 	$L__BB3_79;
	ld.param.u64 	%rd245, [_Z19construct_solutionsP3AntPfS1_S1_P17curandStateXORWOWiifff_param_1];
	setp.eq.f32 	%p59, %f59, 0f00000000;
	add.s32 	%r40, %r207, %r27;
	cvta.to.global.u64 	%rd215, %rd245;
	mul.wide.s32 	%rd216, %r40, 4;
	add.s64 	%rd217, %rd215, %rd216;
	ld.global.f32 	%f43, [%rd217];
	abs.f32 	%f44, %f43;
	setp.lt.f32 	%p60, %f44, 0f00800000;
	mul.f32 	%f193, %f44, 0f4B800000;
	selp.f32 	%f194, %f193, %f44, %p60;
	selp.f32 	%f195, 0fC1C00000, 0f00000000, %p60;
	mov.b32 	%r125, %f194;
	add.s32 	%r126, %r125, -1060439283;
	and.b32  	%r127, %r126, -8388608;
	sub.s32 	%r128, %r125, %r127;
	mov.b32 	%f196, %r128;
	cvt.rn.f32.s32 	%f197, %r127;
	fma.rn.f32 	%f198, %f197, 0f34000000, %f195;
	add.f32 	%f199, %f196, 0fBF800000;
	add.f32 	%f200, %f196, 0f3F800000;
	rcp.approx.ftz.f32 	%f201, %f200;
	add.f32 	%f202, %f199, %f199;
	mul.f32 	%f203, %f202, %f201;
	mul.f32 	%f204, %f203, %f203;
	sub.f32 	%f205, %f199, %f203;
	add.f32 	%f206, %f205, %f205;
	neg.f32 	%f207, %f203;
	fma.rn.f32 	%f208, %f207, %f199, %f206;
	mul.rn.f32 	%f209, %f201, %f208;
	fma.rn.f32 	%f210, %f204, 0f3A2C32E4, 0f3B52E7DB;
	fma.rn.f32 	%f211, %f210, %f204, 0f3C93BB73;
	fma.rn.f32 	%f212, %f211, %f204, 0f3DF6384F;
	mul.rn.f32 	%f213, %f212, %f204;
	fma.rn.f32 	%f214, %f203, 0f3FB8AA3B, %f198;
	sub.f32 	%f215, %f198, %f214;
	fma.rn.f32 	%f216, %f203, 0f3FB8AA3B, %f215;
	fma.rn.f32 	%f217, %f209, 0f3FB8AA3B, %f216;
	fma.rn.f32 	%f218, %f203, 0f32A55E34, %f217;
	mul.f32 	%f219, %f213, 0f40400000;
	fma.rn.f32 	%f220, %f219, %f209, %f218;
	fma.rn.f32 	%f221, %f213, %f203, %f220;
	add.rn.f32 	%f222, %f214, %f221;
	neg.f32 	%f223, %f214;
	add.rn.f32 	%f224, %f222, %f223;
	neg.f32 	%f225, %f224;
	add.rn.f32 	%f226, %f221, %f225;
	mul.rn.f32 	%f227, %f222, %f59;
	neg.f32 	%f228, %f227;
	fma.rn.f32 	%f229, %f222, %f59, %f228;
	fma.rn.f32 	%f230, %f226, %f59, %f229;
	cvt.rni.f32.f32 	%f231, %f227;
	sub.f32 	%f232, %f227, %f231;
	add.f32 	%f233, %f232, %f230;
	fma.rn.f32 	%f234, %f233, 0f391FCB8E, 0f3AAF85ED;
	fma.rn.f32 	%f235, %f234, %f233, 0f3C1D9856;
	fma.rn.f32 	%f236, %f235, %f233, 0f3D6357BB;
	fma.rn.f32 	%f237, %f236, %f233, 0f3E75FDEC;
	fma.rn.f32 	%f238, %f237, %f233, 0f3F317218;
	fma.rn.f32 	%f239, %f238, %f233, 0f3F800000;
	cvt.rzi.s32.f32 	%r129, %f231;
	setp.gt.f32 	%p61, %f231, 0f00000000;
	selp.b32 	%r130, 0, -2097152000, %p61;
	add.s32 	%r131, %r130, 2130706432;
	mov.b32 	%f240, %r131;
	mul.f32 	%f241, %f239, %f240;
	shl.b32 	%r132, %r129, 23;
	sub.s32 	%r133, %r132, %r130;
	mov.b32 	%f242, %r133;
	mul.f32 	%f243, %f241, %f242;
	abs.f32 	%f244, %f227;
	setp.gt.f32 	%p62, %f244, 0f43180000;
	setp.lt.f32 	%p63, %f227, 0f00000000;
	selp.f32 	%f245, 0f00000000, 0f7F800000, %p63;
	selp.f32 	%f45, %f245, %f243, %p62;
	setp.eq.f32 	%p64, %f43, 0f3F800000;
	or.pred  	%p65, %p59, %p64;
	@%p65 bra 	$L__BB3_70;
	setp.num.f32 	%p66, %f2, %f2;
	setp.num.f32 	%p67, %f44, %f44;
	and.pred  	%p68, %p67, %p66;
	@%p68 bra 	$L__BB3_65;
	add.rn.f32 	%f445, %f43, %f59;
	bra.uni 	$L__BB3_70;
$L__BB3_65:
	setp.neu.f32 	%p69, %f43, 0f00000000;
	setp.neu.f32 	%p70, %f44, 0f7F800000;
	and.pred  	%p71, %p69, %p70;
	@%p71 bra 	$L__BB3_67;
	setp.lt.f32 	%p78, %f59, 0f00000000;
	setp.neu.f32 	%p79, %f1, 0f3F800000;
	add.f32 	%f249, %f43, %f43;
	mov.b32 	%r134, %f249;
	xor.b32  	%r135, %r134, 2139095040;
	selp.b32 	%r136, %r135, %r134, %p78;
	and.b32  	%r137, %r136, 2147483647;
	selp.b32 	%r138, %r137, %r136, %p79;
	mov.b32 	%f445, %r138;
	bra.uni 	$L__BB3_70;
$L__BB3_67:
	setp.eq.f32 	%p72, %f2, 0f7F800000;
	setp.eq.f32 	%p73, %f43, 0fBF800000;
	and.pred  	%p74, %p73, %p72;
	@%p74 bra 	$L__BB3_70;
	setp.geu.f32 	%p75, %f43, 0f00000000;
	mov.f32 	%f445, %f45;
	@%p75 bra 	$L__BB3_70;
	setp.neu.f32 	%p76, %f59, %f3;
	setp.neu.f32 	%p77, %f1, 0f3F800000;
	neg.f32 	%f247, %f45;
	selp.f32 	%f248, %f45, %f247, %p77;
	selp.f32 	%f445, 0f7FFFFFFF, %f248, %p76;
$L__BB3_70:
	setp.eq.f32 	%p80, %f60, 0f00000000;
	mul.wide.s32 	%rd218, %r40, 4;
	add.s64 	%rd219, %rd1, %rd218;
	ld.global.f32 	%f50, [%rd219];
	abs.f32 	%f51, %f50;
	setp.lt.f32 	%p81, %f51, 0f00800000;
	mul.f32 	%f251, %f51, 0f4B800000;
	selp.f32 	%f252, %f251, %f51, %p81;
	selp.f32 	%f253, 0fC1C00000, 0f00000000, %p81;
	mov.b32 	%r139, %f252;
	add.s32 	%r140, %r139, -1060439283;
	and.b32  	%r141, %r140, -8388608;
	sub.s32 	%r142, %r139, %r141;
	mov.b32 	%f254, %r142;
	cvt.rn.f32.s32 	%f255, %r141;
	fma.rn.f32 	%f256, %f255, 0f34000000, %f253;
	add.f32 	%f257, %f254, 0fBF800000;
	add.f32 	%f258, %f254, 0f3F800000;
	rcp.approx.ftz.f32 	%f259, %f258;
	add.f32 	%f260, %f257, %f257;
	mul.f32 	%f261, %f260, %f259;
	mul.f32 	%f262, %f261, %f261;
	sub.f32 	%f263, %f257, %f261;
	add.f32 	%f264, %f263, %f263;
	neg.f32 	%f265, %f261;
	fma.rn.f32 	%f266, %f265, %f257, %f264;
	mul.rn.f32 	%f267, %f259, %f266;
	fma.rn.f32 	%f268, %f262, 0f3A2C32E4, 0f3B52E7DB;
	fma.rn.f32 	%f269, %f268, %f262, 0f3C93BB73;
	fma.rn.f32 	%f270, %f269, %f262, 0f3DF6384F;
	mul.rn.f32 	%f271, %f270, %f262;
	fma.rn.f32 	%f272, %f261, 0f3FB8AA3B, %f256;
	sub.f32 	%f273, %f256, %f272;
	fma.rn.f32 	%f274, %f261, 0f3FB8AA3B, %f273;
	fma.rn.f32 	%f275, %f267, 0f3FB8AA3B, %f274;
	fma.rn.f32 	%f276, %f261, 0f32A55E34, %f275;
	mul.f32 	%f277, %f271, 0f40400000;
	fma.rn.f32 	%f278, %f277, %f267, %f276;
	fma.rn.f32 	%f279, %f271, %f261, %f278;
	add.rn.f32 	%f280, %f272, %f279;
	neg.f32 	%f281, %f272;
	add.rn.f32 	%f282, %f280, %f281;
	neg.f32 	%f283, %f282;
	add.rn.f32 	%f284, %f279, %f283;
	mul.rn.f32 	%f285, %f280, %f60;
	neg.f32 	%f286, %f285;
	fma.rn.f32 	%f287, %f280, %f60, %f286;
	fma.rn.f32 	%f288, %f284, %f60, %f287;
	cvt.rni.f32.f32 	%f289, %f285;
	sub.f32 	%f290, %f285, %f289;
	add.f32 	%f291, %f290, %f288;
	fma.rn.f32 	%f292, %f291, 0f391FCB8E, 0f3AAF85ED;
	fma.rn.f32 	%f293, %f292, %f291, 0f3C1D9856;
	fma.rn.f32 	%f294, %f293, %f291, 0f3D6357BB;
	fma.rn.f32 	%f295, %f294, %f291, 0f3E75FDEC;
	fma.rn.f32 	%f296, %f295, %f291, 0f3F317218;
	fma.rn.f32 	%f297, %f296, %f291, 0f3F800000;
	cvt.rzi.s32.f32 	%r143, %f289;
	setp.gt.f32 	%p82, %f289, 0f00000000;
	selp.b32 	%r144, 0, -2097152000, %p82;
	add.s32 	%r145, %r144, 2130706432;
	mov.b32 	%f298, %r145;
	mul.f32 	%f299, %f297, %f298;
	shl.b32 	%r146, %r143, 23;
	sub.s32 	%r147, %r146, %r144;
	mov.b32 	%f300, %r147;
	mul.f32 	%f301, %f299, %f300;
	abs.f32 	%f302, %f285;
	setp.gt.f32 	%p83, %f302, 0f43180000;
	setp.lt.f32 	%p84, %f285, 0f00000000;
	selp.f32 	%f303, 0f00000000, 0f7F800000, %p84;
	selp.f32 	%f52, %f303, %f301, %p83;
	setp.eq.f32 	%p85, %f50, 0f3F800000;
	or.pred  	%p86, %p80, %p85;
	mov.f32 	%f446, 0f3F800000;
	@%p86 bra 	$L__BB3_78;
	setp.num.f32 	%p87, %f5, %f5;
	setp.num.f32 	%p88, %f51, %f51;
	and.pred  	%p89, %p88, %p87;
	@%p89 bra 	$L__BB3_73;
	add.rn.f32 	%f446, %f50, %f60;
	bra.uni 	$L__BB3_78;
$L__BB3_73:
	setp.neu.f32 	%p90, %f50, 0f00000000;
	setp.neu.f32 	%p91, %f51, 0f7F800000;
	and.pred  	%p92, %p90, %p91;
	@%p92 bra 	$L__BB3_75;
	setp.lt.f32 	%p99, %f60, 0f00000000;
	setp.neu.f32 	%p100, %f4, 0f3F800000;
	add.f32 	%f307, %f50, %f50;
	mov.b32 	%r148, %f307;
	xor.b32  	%r149, %r148, 2139095040;
	selp.b32 	%r150, %r149, %r148, %p99;
	and.b32  	%r151, %r150, 2147483647;
	selp.b32 	%r152, %r151, %r150, %p100;
	mov.b32 	%f446, %r152;
	bra.uni 	$L__BB3_78;
$L__BB3_75:
	setp.eq.f32 	%p93, %f5, 0f7F800000;
	setp.eq.f32 	%p94, %f50, 0fBF800000;
	and.pred  	%p95, %p94, %p93;
	@%p95 bra 	$L__BB3_78;
	setp.geu.f32 	%p96, %f50, 0f00000000;
	mov.f32 	%f446, %f52;
	@%p96 bra 	$L__BB3_78;
	setp.neu.f32 	%p97, %f60, %f6;
	setp.neu.f32 	%p98, %f4, 0f3F800000;
	neg.f32 	%f305, %f52;
	selp.f32 	%f306, %f52, %f305, %p98;
	selp.f32 	%f446, 0f7FFFFFFF, %f306, %p97;
$L__BB3_78:
	fma.rn.f32 	%f447, %f445, %f446, %f447;
	setp.ge.f32 	%p101, %f447, %f41;
	@%p101 bra 	$L__BB3_42;
$L__BB3_79:
	add.s32 	%r207, %r207, 1;
	setp.ne.s32 	%p102, %r207, %r48;
	@%p102 bra 	$L__BB3_61;
	mov.b32 	%r207, 0;
$L__BB3_81:
	cvt.u64.u32 	%rd220, %r207;
	add.s64 	%rd221, %rd8, %rd220;
	ld.global.u8 	%rs8, [%rd221];
	setp.eq.s16 	%p103, %rs8, 0;
	@%p103 bra 	$L__BB3_42;
	add.s32 	%r207, %r207, 1;
	setp.eq.s32 	%p104, %r207, %r48;
	@%p104 bra 	$L__BB3_83;
	bra.uni 	$L__BB3_81;
$L__BB3_83:
	add.s32 	%r199, %r199, 1;
	setp.ne.s32 	%p151, %r199, %r48;
	@%p151 bra 	$L__BB3_16;
	ld.global.u32 	%r208, [%rd2+24];
$L__BB3_85:
	setp.ne.s32 	%p152, %r208, %r48;
	@%p152 bra 	$L__BB3_87;
	ld.param.u64 	%rd248, [_Z19construct_solutionsP3AntPfS1_S1_P17curandStateXORWOWiifff_param_3];
	ld.global.v2.u32 	{%r190, %r191}, [%rd2+16];
	mov.b32 	%f429, %r190;
	mad.lo.s32 	%r192, %r191, %r48, %r17;
	cvta.to.global.u64 	%rd241, %rd248;
	mul.wide.s32 	%rd242, %r192, 4;
	add.s64 	%rd243, %rd241, %rd242;
	ld.global.f32 	%f430, [%rd243];
	add.f32 	%f431, %f430, %f429;
	st.global.f32 	[%rd2+16], %f431;
$L__BB3_87:
	ret;

}
	// .globl	_Z22local_pheromone_updatePfP3Antiiff
.visible .entry _Z22local_pheromone_updatePfP3Antiiff(
	.param .u64 .ptr .align 1 _Z22local_pheromone_updatePfP3Antiiff_param_0,
	.param .u64 .ptr .align 1 _Z22local_pheromone_updatePfP3Antiiff_param_1,
	.param .u32 _Z22local_pheromone_updatePfP3Antiiff_param_2,
	.param .u32 _Z22local_pheromone_updatePfP3Antiiff_param_3,
	.param .f32 _Z22local_pheromone_updatePfP3Antiiff_param_4,
	.param .f32 _Z22local_pheromone_updatePfP3Antiiff_param_5
)
{
	.reg .pred 	%p<26>;
	.reg .b32 	%r<123>;
	.reg .b32 	%f<64>;
	.reg .b64 	%rd<115>;

	ld.param.u64 	%rd31, [_Z22local_pheromone_updatePfP3Antiiff_param_0];
	ld.param.u64 	%rd30, [_Z22local_pheromone_updatePfP3Antiiff_param_1];
	ld.param.u32 	%r55, [_Z22local_pheromone_updatePfP3Antiiff_param_2];
	ld.param.u32 	%r56, [_Z22local_pheromone_updatePfP3Antiiff_param_3];
	ld.param.f32 	%f2, [_Z22local_pheromone_updatePfP3Antiiff_param_4];
	ld.param.f32 	%f3, [_Z22local_pheromone_updatePfP3Antiiff_param_5];
	cvta.to.global.u64 	%rd1, %rd31;
	mov.u32 	%r57, %ctaid.x;
	mov.u32 	%r58, %ntid.x;
	mov.u32 	%r59, %tid.x;
	mad.lo.s32 	%r1, %r57, %r58, %r59;
	setp.ge.s32 	%p1, %r1, %r56;
	@%p1 bra 	$L__BB4_40;
	cvta.to.global.u64 	%rd32, %rd30;
	mul.wide.s32 	%rd33, %r1, 32;
	add.s64 	%rd2, %rd32, %rd33;
	add.s32 	%r2, %r55, -1;
	setp.lt.s32 	%p2, %r55, 2;
	@%p2 bra 	$L__BB4_40;
	mul.f32 	%f1, %f2, %f3;
	add.s32 	%r61, %r55, -2;
	and.b32  	%r3, %r2, 7;
	setp.lt.u32 	%p3, %r61, 7;
	mov.b32 	%r120, 0;
	@%p3 bra 	$L__BB4_21;
	and.b32  	%r120, %r2, -8;
	neg.s32 	%r108, %r120;
	mov.b64 	%rd103, 0;
$L__BB4_4:
	.pragma "nounroll";
	ld.global.u64 	%rd105, [%rd2];
	add.s64 	%rd35, %rd105, %rd103;
	ld.u32 	%r7, [%rd35];
	ld.u32 	%r109, [%rd35+4];
	or.b32  	%r63, %r7, %r109;
	setp.lt.s32 	%p4, %r63, 0;
	@%p4 bra 	$L__BB4_6;
	mad.lo.s32 	%r64, %r7, %r55, %r109;
	mul.wide.u32 	%rd36, %r64, 4;
	add.s64 	%rd37, %rd1, %rd36;
	ld.global.f32 	%f4, [%rd37];
	mul.f32 	%f5, %f3, %f4;
	sub.f32 	%f6, %f1, %f5;
	atom.global.add.f32 	%f7, [%rd37], %f6;
	ld.global.u64 	%rd105, [%rd2];
	add.s64 	%rd38, %rd105, %rd103;
	ld.u32 	%r109, [%rd38+4];
$L__BB4_6:
	add.s64 	%rd39, %rd105, %rd103;
	ld.u32 	%r110, [%rd39+8];
	or.b32  	%r66, %r109, %r110;
	setp.lt.s32 	%p5, %r66, 0;
	@%p5 bra 	$L__BB4_8;
	mad.lo.s32 	%r67, %r109, %r55, %r110;
	mul.wide.u32 	%rd40, %r67, 4;
	add.s64 	%rd41, %rd1, %rd40;
	ld.global.f32 	%f8, [%rd41];
	mul.f32 	%f9, %f3, %f8;
	sub.f32 	%f10, %f1, %f9;
	atom.global.add.f32 	%f11, [%rd41], %f10;
	ld.global.u64 	%rd105, [%rd2];
	add.s64 	%rd42, %rd105, %rd103;
	ld.u32 	%r110, [%rd42+8];
$L__BB4_8:
	add.s64 	%rd43, %rd105, %rd103;
	ld.u32 	%r111, [%rd43+12];
	or.b32  	%r69, %r110, %r111;
	setp.lt.s32 	%p6, %r69, 0;
	@%p6 bra 	$L__BB4_10;
	mad.lo.s32 	%r70, %r110, %r55, %r111;
	mul.wide.u32 	%rd44, %r70, 4;
	add.s64 	%rd45, %rd1, %rd44;
	ld.global.f32 	%f12, [%rd45];
	mul.f32 	%f13, %f3, %f12;
	sub.f32 	%f14, %f1, %f13;
	atom.global.add.f32 	%f15, [%rd45], %f14;
	ld.global.u64 	%rd105, [%rd2];
	add.s64 	%rd46, %rd105, %rd103;
	ld.u32 	%r111, [%rd46+12];
$L__BB4_10:
	add.s64 	%rd47, %rd105, %rd103;
	ld.u32 	%r112, [%rd47+16];
	or.b32  	%r72, %r111, %r112;
	setp.lt.s32 	%p7, %r72, 0;
	@%p7 bra 	$L__BB4_12;
	mad.lo.s32 	%r73, %r111, %r55, %r112;
	mul.wide.u32 	%rd48, %r73, 4;
	add.s64 	%rd49, %rd1, %rd48;
	ld.global.f32 	%f16, [%rd49];
	mul.f32 	%f17, %f3, %f16;
	sub.f32 	%f18, %f1, %f17;
	atom.global.add.f32 	%f19, [%rd49], %f18;
	ld.global.u64 	%rd105, [%rd2];
	add.s64 	%rd50, %rd105, %rd103;
	ld.u32 	%r112, [%rd50+16];
$L__BB4_12:
	add.s64 	%rd51, %rd105, %rd103;
	ld.u32 	%r113, [%rd51+20];
	or.b32  	%r75, %r112, %r113;
	setp.lt.s32 	%p8, %r75, 0;
	@%p8 bra 	$L__BB4_14;
	mad.lo.s32 	%r76, %r112, %r55, %r113;
	mul.wide.u32 	%rd52, %r76, 4;
	add.s64 	%rd53, %rd1, %rd52;
	ld.global.f32 	%f20, [%rd53];
	mul.f32 	%f21, %f3, %f20;
	sub.f32 	%f22, %f1, %f21;
	atom.global.add.f32 	%f23, [%rd53], %f22;
	ld.global.u64 	%rd105, [%rd2];
	add.s64 	%rd54, %rd105, %rd103;
	ld.u32 	%r113, [%rd54+20];
$L__BB4_14:
	add.s64 	%rd55, %rd105, %rd103;
	ld.u32 	%r114, [%rd55+24];
	or.b32  	%r78, %r113, %r114;
	setp.lt.s32 	%p9, %r78, 0;
	@%p9 bra 	$L__BB4_16;
	mad.lo.s32 	%r79, %r113, %r55, %r114;
	mul.wide.u32 	%rd56, %r79, 4;
	add.s64 	%rd57, %rd1, %rd56;
	ld.global.f32 	%f24, [%rd57];
	mul.f32 	%f25, %f3, %f24;
	sub.f32 	%f26, %f1, %f25;
	atom.global.add.f32 	%f27, [%rd57], %f26;
	ld.global.u64 	%rd105, [%rd2];
	add.s64 	%rd58, %rd105, %rd103;
	ld.u32 	%r114, [%rd58+24];
$L__BB4_16:
	add.s64 	%rd59, %rd105, %rd103;
	ld.u32 	%r115, [%rd59+28];
	or.b32  	%r81, %r114, %r115;
	setp.lt.s32 	%p10, %r81, 0;
	@%p10 bra 	$L__BB4_18;
	mad.lo.s32 	%r82, %r114, %r55, %r115;
	mul.wide.u32 	%rd60, %r82, 4;
	add.s64 	%rd61, %rd1, %rd60;
	ld.global.f32 	%f28, [%rd61];
	mul.f32 	%f29, %f3, %f28;
	sub.f32 	%f30, %f1, %f29;
	atom.global.add.f32 	%f31, [%rd61], %f30;
	ld.global.u64 	%rd105, [%rd2];
	add.s64 	%rd62, %rd105, %rd103;
	ld.u32 	%r115, [%rd62+28];
$L__BB4_18:
	add.s64 	%rd63, %rd105, %rd103;
	ld.u32 	%r83, [%rd63+32];
	or.b32  	%r84, %r115, %r83;
	setp.lt.s32 	%p11, %r84, 0;
	@%p11 bra 	$L__BB4_20;
	mad.lo.s32 	%r85, %r115, %r55, %r83;
	mul.wide.u32 	%rd64, %r85, 4;
	add.s64 	%rd65, %rd1, %rd64;
	ld.global.f32 	%f32, [%rd65];
	mul.f32 	%f33, %f3, %f32;
	sub.f32 	%f34, %f1, %f33;
	atom.global.add.f32 	%f35, [%rd65], %f34;
$L__BB4_20:
	add.s32 	%r108, %r108, 8;
	add.s64 	%rd103, %rd103, 32;
	setp.ne.s32 	%p12, %r108, 0;
	@%p12 bra 	$L__BB4_4;
$L__BB4_21:
	setp.eq.s32 	%p13, %r3, 0;
	@%p13 bra 	$L__BB4_40;
	and.b32  	%r32, %r2, 3;
	setp.lt.u32 	%p14, %r3, 4;
	@%p14 bra 	$L__BB4_31;
	ld.global.u64 	%rd112, [%rd2];
	mul.wide.u32 	%rd66, %r120, 4;
	add.s64 	%rd67, %rd112, %rd66;
	ld.u32 	%r33, [%rd67];
	ld.u32 	%r117, [%rd67+4];
	or.b32  	%r87, %r33, %r117;
	setp.lt.s32 	%p15, %r87, 0;
	@%p15 bra 	$L__BB4_25;
	mad.lo.s32 	%r88, %r33, %r55, %r117;
	mul.wide.u32 	%rd68, %r88, 4;
	add.s64 	%rd69, %rd1, %rd68;
	ld.global.f32 	%f36, [%rd69];
	mul.f32 	%f37, %f3, %f36;
	sub.f32 	%f38, %f1, %f37;
	atom.global.add.f32 	%f39, [%rd69], %f38;
	ld.global.u64 	%rd112, [%rd2];
	add.s64 	%rd71, %rd112, %rd66;
	ld.u32 	%r117, [%rd71+4];
$L__BB4_25:
	add.s64 	%rd73, %rd112, %rd66;
	ld.u32 	%r118, [%rd73+8];
	or.b32  	%r90, %r117, %r118;
	setp.lt.s32 	%p16, %r90, 0;
	@%p16 bra 	$L__BB4_27;
	mad.lo.s32 	%r91, %r117, %r55, %r118;
	mul.wide.u32 	%rd74, %r91, 4;
	add.s64 	%rd75, %rd1, %rd74;
	ld.global.f32 	%f40, [%rd75];
	mul.f32 	%f41, %f3, %f40;
	sub.f32 	%f42, %f1, %f41;
	atom.global.add.f32 	%f43, [%rd75], %f42;
	ld.global.u64 	%rd112, [%rd2];
	add.s64 	%rd77, %rd112, %rd66;
	ld.u32 	%r118, [%rd77+8];
$L__BB4_27:
	add.s64 	%rd79, %rd112, %rd66;
	ld.u32 	%r119, [%rd79+12];
	or.b32  	%r93, %r118, %r119;
	setp.lt.s32 	%p17, %r93, 0;
	@%p17 bra 	$L__BB4_29;
	mad.lo.s32 	%r94, %r118, %r55, %r119;
	mul.wide.u32 	%rd80, %r94, 4;
	add.s64 	%rd81, %rd1, %rd80;
	ld.global.f32 	%f44, [%rd81];
	mul.f32 	%f45, %f3, %f44;
	sub.f32 	%f46, %f1, %f45;
	atom.global.add.f32 	%f47, [%rd81], %f46;
	ld.global.u64 	%rd112, [%rd2];
	add.s64 	%rd83, %rd112, %rd66;
	ld.u32 	%r119, [%rd83+12];
$L__BB4_29:
	add.s32 	%r120, %r120, 4;
	add.s64 	%rd85, %rd112, %rd66;
	ld.u32 	%r95, [%rd85+16];
	or.b32  	%r96, %r119, %r95;
	setp.lt.s32 	%p18, %r96, 0;
	@%p18 bra 	$L__BB4_31;
	mad.lo.s32 	%r97, %r119, %r55, %r95;
	mul.wide.u32 	%rd86, %r97, 4;
	add.s64 	%rd87, %rd1, %rd86;
	ld.global.f32 	%f48, [%rd87];
	mul.f32 	%f49, %f3, %f48;
	sub.f32 	%f50, %f1, %f49;
	atom.global.add.f32 	%f51, [%rd87], %f50;
$L__BB4_31:
	setp.eq.s32 	%p19, %r32, 0;
	@%p19 bra 	$L__BB4_40;
	setp.eq.s32 	%p20, %r32, 1;
	@%p20 bra 	$L__BB4_37;
	ld.global.u64 	%rd114, [%rd2];
	mul.wide.u32 	%rd88, %r120, 4;
	add.s64 	%rd89, %rd114, %rd88;
	ld.u32 	%r46, [%rd89];
	ld.u32 	%r121, [%rd89+4];
	or.b32  	%r99, %r46, %r121;
	setp.lt.s32 	%p21, %r99, 0;
	@%p21 bra 	$L__BB4_35;
	mad.lo.s32 	%r100, %r46, %r55, %r121;
	mul.wide.u32 	%rd90, %r100, 4;
	add.s64 	%rd91, %rd1, %rd90;
	ld.global.f32 	%f52, [%rd91];
	mul.f32 	%f53, %f3, %f52;
	sub.f32 	%f54, %f1, %f53;
	atom.global.add.f32 	%f55, [%rd91], %f54;
	ld.global.u64 	%rd114, [%rd2];
	add.s64 	%rd93, %rd114, %rd88;
	ld.u32 	%r121, [%rd93+4];
$L__BB4_35:
	add.s32 	%r120, %r120, 2;
	add.s64 	%rd95, %rd114, %rd88;
	ld.u32 	%r101, [%rd95+8];
	or.b32  	%r102, %r121, %r101;
	setp.lt.s32 	%p22, %r102, 0;
	@%p22 bra 	$L__BB4_37;
	mad.lo.s32 	%r103, %r121, %r55, %r101;
	mul.wide.u32 	%rd96, %r103, 4;
	add.s64 	%rd97, %rd1, %rd96;
	ld.global.f32 	%f56, [%rd97];
	mul.f32 	%f57, %f3, %f56;
	sub.f32 	%f58, %f1, %f57;
	atom.global.add.f32 	%f59, [%rd97], %f58;
$L__BB4_37:
	and.b32  	%r104, %r2, 1;
	setp.eq.b32 	%p23, %r104, 1;
	not.pred 	%p24, %p23;
	@%p24 bra 	$L__BB4_40;
	ld.global.u64 	%rd98, [%rd2];
	mul.wide.u32 	%rd99, %r120, 4;
	add.s64 	%rd100, %rd98, %rd99;
	ld.u32 	%r53, [%rd100];
	ld.u32 	%r105, [%rd100+4];
	or.b32  	%r106, %r53, %r105;
	setp.lt.s32 	%p25, %r106, 0;
	@%p25 bra 	$L__BB4_40;
	mad.lo.s32 	%r107, %r53, %r55, %r105;
	mul.wide.u32 	%rd101, %r107, 4;
	add.s64 	%rd102, %rd1, %rd101;
	ld.global.f32 	%f60, [%rd102];
	mul.f32 	%f61, %f3, %f60;
	sub.f32 	%f62, %f1, %f61;
	atom.global.add.f32 	%f63, [%rd102], %f62;
$L__BB4_40:
	ret;

}
	// .globl	_Z19evaporate_pheromonePfif
.visible .entry _Z19evaporate_pheromonePfif(
	.param .u64 .ptr .align 1 _Z19evaporate_pheromonePfif_param_0,
	.param .u32 _Z19evaporate_pheromonePfif_param_1,
	.param .f32 _Z19evaporate_pheromonePfif_param_2
)
{
	.reg .pred 	%p<3>;
	.reg .b32 	%r<12>;
	.reg .b32 	%f<6>;
	.reg .b64 	%rd<5>;

	ld.param.u64 	%rd2, [_Z19evaporate_pheromonePfif_param_0];
	ld.param.u32 	%r7, [_Z19evaporate_pheromonePfif_param_1];
	ld.param.f32 	%f2, [_Z19evaporate_pheromonePfif_param_2];
	mov.u32 	%r8, %ctaid.x;
	mov.u32 	%r1, %ntid.x;
	mov.u32 	%r9, %tid.x;
	mad.lo.s32 	%r11, %r8, %r1, %r9;
	mul.lo.s32 	%r3, %r7, %r7;
	setp.ge.s32 	%p1, %r11, %r3;
	@%p1 bra 	$L__BB5_3;
	mov.f32 	%f3, 0f3F800000;
	sub.f32 	%f1, %f3, %f2;
	mov.u32 	%r10, %nctaid.x;
	mul.lo.s32 	%r4, %r10, %r1;
	cvta.to.global.u64 	%rd1, %rd2;
$L__BB5_2:
	mul.wide.s32 	%rd3, %r11, 4;
	add.s64 	%rd4, %rd1, %rd3;
	ld.global.f32 	%f4, [%rd4];
	mul.f32 	%f5, %f1, %f4;
	st.global.f32 	[%rd4], %f5;
	add.s32 	%r11, %r11, %r4;
	setp.lt.s32 	%p2, %r11, %r3;
	@%p2 bra 	$L__BB5_2;
$L__BB5_3:
	ret;

}
	// .globl	_Z17deposit_pheromonePfPifi
.visible .entry _Z17deposit_pheromonePfPifi(
	.param .u64 .ptr .align 1 _Z17deposit_pheromonePfPifi_param_0,
	.param .u64 .ptr .align 1 _Z17deposit_pheromonePfPifi_param_1,
	.param .f32 _Z17deposit_pheromonePfPifi_param_2,
	.param .u32 _Z17deposit_pheromonePfPifi_param_3
)
{
	.reg .pred 	%p<3>;
	.reg .b32 	%r<14>;
	.reg .b32 	%f<4>;
	.reg .b64 	%rd<13>;

	ld.param.u64 	%rd1, [_Z17deposit_pheromonePfPifi_param_0];
	ld.param.u64 	%rd2, [_Z17deposit_pheromonePfPifi_param_1];
	ld.param.f32 	%f1, [_Z17deposit_pheromonePfPifi_param_2];
	ld.param.u32 	%r4, [_Z17deposit_pheromonePfPifi_param_3];
	mov.u32 	%r5, %ctaid.x;
	mov.u32 	%r6, %ntid.x;
	mov.u32 	%r7, %tid.x;
	mad.lo.s32 	%r1, %r5, %r6, %r7;
	setp.ge.s32 	%p1, %r1, %r4;
	@%p1 bra 	$L__BB6_3;
	cvta.to.global.u64 	%rd3, %rd2;
	mul.wide.s32 	%rd4, %r1, 4;
	add.s64 	%rd5, %rd3, %rd4;
	ld.global.u32 	%r2, [%rd5];
	add.s32 	%r8, %r1, 1;
	rem.s32 	%r9, %r8, %r4;
	mul.wide.s32 	%rd6, %r9, 4;
	add.s64 	%rd7, %rd3, %rd6;
	ld.global.u32 	%r10, [%rd7];
	or.b32  	%r11, %r2, %r10;
	setp.lt.s32 	%p2, %r11, 0;
	@%p2 bra 	$L__BB6_3;
	cvta.to.global.u64 	%rd8, %rd1;
	mad.lo.s32 	%r12, %r2, %r4, %r10;
	mul.wide.s32 	%rd9, %r12, 4;
	add.s64 	%rd10, %rd8, %rd9;
	atom.global.add.f32 	%f2, [%rd10], %f1;
	mad.lo.s32 	%r13, %r10, %r4, %r2;
	mul.wide.s32 	%rd11, %r13, 4;
	add.s64 	%rd12, %rd8, %rd11;
	atom.global.add.f32 	%f3, [%rd12], %f1;
$L__BB6_3:
	ret;

}
	// .globl	_Z13find_best_antP3AntiPiPf
.visible .entry _Z13find_best_antP3AntiPiPf(
	.param .u64 .ptr .align 1 _Z13find_best_antP3AntiPiPf_param_0,
	.param .u32 _Z13find_best_antP3AntiPiPf_param_1,
	.param .u64 .ptr .align 1 _Z13find_best_antP3AntiPiPf_param_2,
	.param .u64 .ptr .align 1 _Z13find_best_antP3AntiPiPf_param_3
)
{
	.reg .pred 	%p<8>;
	.reg .b32 	%r<25>;
	.reg .b32 	%f<9>;
	.reg .b64 	%rd<9>;
	// demoted variable
	.shared .align 4 .b8 _ZZ13find_best_antP3AntiPiPfE14shared_lengths[1024];
	// demoted variable
	.shared .align 4 .b8 _ZZ13find_best_antP3AntiPiPfE14shared_indices[1024];
	ld.param.u64 	%rd1, [_Z13find_best_antP3AntiPiPf_param_0];
	ld.param.u32 	%r11, [_Z13find_best_antP3AntiPiPf_param_1];
	ld.param.u64 	%rd2, [_Z13find_best_antP3AntiPiPf_param_2];
	ld.param.u64 	%rd3, [_Z13find_best_antP3AntiPiPf_param_3];
	mov.u32 	%r1, %tid.x;
	mov.u32 	%r12, %ctaid.x;
	mov.u32 	%r24, %ntid.x;
	mad.lo.s32 	%r3, %r12, %r24, %r1;
	setp.ge.s32 	%p1, %r3, %r11;
	mov.f32 	%f8, 0f7F7FFFFF;
	mov.b32 	%r23, -1;
	@%p1 bra 	$L__BB7_2;
	cvta.to.global.u64 	%rd4, %rd1;
	mul.wide.s32 	%rd5, %r3, 32;
	add.s64 	%rd6, %rd4, %rd5;
	ld.global.f32 	%f8, [%rd6+16];
	mov.u32 	%r23, %r3;
$L__BB7_2:
	shl.b32 	%r13, %r1, 2;
	mov.u32 	%r14, _ZZ13find_best_antP3AntiPiPfE14shared_lengths;
	add.s32 	%r5, %r14, %r13;
	st.shared.f32 	[%r5], %f8;
	mov.u32 	%r15, _ZZ13find_best_antP3AntiPiPfE14shared_indices;
	add.s32 	%r6, %r15, %r13;
	st.shared.u32 	[%r6], %r23;
	bar.sync 	0;
	setp.lt.u32 	%p2, %r24, 2;
	@%p2 bra 	$L__BB7_7;
$L__BB7_3:
	mov.u32 	%r7, %r24;
	shr.u32 	%r24, %r7, 1;
	setp.ge.u32 	%p3, %r1, %r24;
	@%p3 bra 	$L__BB7_6;
	shl.b32 	%r9, %r24, 2;
	add.s32 	%r16, %r5, %r9;
	ld.shared.f32 	%f3, [%r16];
	ld.shared.f32 	%f5, [%r5];
	setp.geu.f32 	%p4, %f3, %f5;
	@%p4 bra 	$L__BB7_6;
	st.shared.f32 	[%r5], %f3;
	add.s32 	%r17, %r6, %r9;
	ld.shared.u32 	%r18, [%r17];
	st.shared.u32 	[%r6], %r18;
$L__BB7_6:
	bar.sync 	0;
	setp.gt.u32 	%p5, %r7, 3;
	@%p5 bra 	$L__BB7_3;
$L__BB7_7:
	setp.ne.s32 	%p6, %r1, 0;
	@%p6 bra 	$L__BB7_10;
	cvta.to.global.u64 	%rd7, %rd3;
	ld.shared.u32 	%r19, [_ZZ13find_best_antP3AntiPiPfE14shared_lengths];
	atom.global.min.s32 	%r20, [%rd7], %r19;
	atom.global.or.b32 	%r21, [%rd7], 0;
	mov.b32 	%f6, %r21;
	mov.b32 	%f7, %r19;
	setp.neu.f32 	%p7, %f6, %f7;
	@%p7 bra 	$L__BB7_10;
	ld.shared.u32 	%r22, [_ZZ13find_best_antP3AntiPiPfE14shared_indices];
	cvta.to.global.u64 	%rd8, %rd2;
	st.global.u32 	[%rd8], %r22;
$L__BB7_10:
	ret;

}
	// .globl	_Z10two_opt_lsPiPfiS0_i
.visible .entry _Z10two_opt_lsPiPfiS0_i(
	.param .u64 .ptr .align 1 _Z10two_opt_lsPiPfiS0_i_param_0,
	.param .u64 .ptr .align 1 _Z10two_opt_lsPiPfiS0_i_param_1,
	.param .u32 _Z10two_opt_lsPiPfiS0_i_param_2,
	.param .u64 .ptr .align 1 _Z10two_opt_lsPiPfiS0_i_param_3,
	.param .u32 _Z10two_opt_lsPiPfiS0_i_param_4
)
{
	.reg .pred 	%p<14>;
	.reg .b16 	%rs<4>;
	.reg .b32 	%r<44>;
	.reg .b32 	%f<9>;
	.reg .b64 	%rd<25>;
	// demoted variable
	.shared .align 1 .u8 _ZZ10two_opt_lsPiPfiS0_iE8improved;
	ld.param.u64 	%rd7, [_Z10two_opt_lsPiPfiS0_i_param_0];
	ld.param.u64 	%rd5, [_Z10two_opt_lsPiPfiS0_i_param_1];
	ld.param.u32 	%r20, [_Z10two_opt_lsPiPfiS0_i_param_2];
	ld.param.u64 	%rd6, [_Z10two_opt_lsPiPfiS0_i_param_3];
	ld.param.u32 	%r21, [_Z10two_opt_lsPiPfiS0_i_param_4];
	cvta.to.global.u64 	%rd1, %rd7;
	mov.u32 	%r22, %ctaid.x;
	mov.u32 	%r1, %ntid.x;
	mov.u32 	%r23, %tid.x;
	mad.lo.s32 	%r2, %r22, %r1, %r23;
	setp.lt.s32 	%p1, %r21, 1;
	@%p1 bra 	$L__BB8_17;
	cvta.to.global.u64 	%rd2, %rd5;
	add.s32 	%r3, %r20, -2;
	mov.u32 	%r25, %nctaid.x;
	mul.lo.s32 	%r4, %r25, %r1;
	cvta.to.global.u64 	%rd3, %rd6;
	mov.b32 	%r38, 0;
$L__BB8_2:
	setp.ne.s32 	%p2, %r2, 0;
	@%p2 bra 	$L__BB8_4;
	mov.b16 	%rs1, 0;
	st.shared.u8 	[_ZZ10two_opt_lsPiPfiS0_iE8improved], %rs1;
$L__BB8_4:
	setp.ge.s32 	%p3, %r2, %r3;
	bar.sync 	0;
	@%p3 bra 	$L__BB8_16;
	mov.u32 	%r39, %r2;
$L__BB8_6:
	add.s32 	%r40, %r39, 2;
	setp.ge.s32 	%p4, %r40, %r20;
	@%p4 bra 	$L__BB8_15;
	mul.wide.s32 	%rd8, %r39, 4;
	add.s64 	%rd4, %rd1, %rd8;
	add.s32 	%r8, %r39, 1;
$L__BB8_8:
	mov.u32 	%r43, %r40;
	add.s32 	%r40, %r43, 1;
	rem.s32 	%r11, %r40, %r20;
	setp.eq.s32 	%p5, %r11, %r39;
	@%p5 bra 	$L__BB8_14;
	ld.global.u32 	%r26, [%rd4];
	ld.global.u32 	%r27, [%rd4+4];
	mul.wide.s32 	%rd9, %r43, 4;
	add.s64 	%rd10, %rd1, %rd9;
	ld.global.u32 	%r28, [%rd10];
	mul.wide.s32 	%rd11, %r11, 4;
	add.s64 	%rd12, %rd1, %rd11;
	ld.global.u32 	%r29, [%rd12];
	mul.lo.s32 	%r30, %r26, %r20;
	add.s32 	%r31, %r30, %r27;
	mul.wide.s32 	%rd13, %r31, 4;
	add.s64 	%rd14, %rd2, %rd13;
	ld.global.f32 	%f3, [%rd14];
	mad.lo.s32 	%r32, %r28, %r20, %r29;
	mul.wide.s32 	%rd15, %r32, 4;
	add.s64 	%rd16, %rd2, %rd15;
	ld.global.f32 	%f4, [%rd16];
	add.f32 	%f1, %f3, %f4;
	add.s32 	%r33, %r28, %r30;
	mul.wide.s32 	%rd17, %r33, 4;
	add.s64 	%rd18, %rd2, %rd17;
	ld.global.f32 	%f5, [%rd18];
	mad.lo.s32 	%r34, %r27, %r20, %r29;
	mul.wide.s32 	%rd19, %r34, 4;
	add.s64 	%rd20, %rd2, %rd19;
	ld.global.f32 	%f6, [%rd20];
	add.f32 	%f2, %f5, %f6;
	setp.geu.f32 	%p6, %f2, %f1;
	@%p6 bra 	$L__BB8_14;
	setp.ge.s32 	%p7, %r8, %r43;
	@%p7 bra 	$L__BB8_13;
	mov.u32 	%r41, %r39;
	mov.u32 	%r42, %r8;
$L__BB8_12:
	mul.wide.s32 	%rd21, %r42, 4;
	add.s64 	%rd22, %rd1, %rd21;
	mul.wide.s32 	%rd23, %r43, 4;
	add.s64 	%rd24, %rd1, %rd23;
	ld.global.u32 	%r35, [%rd22];
	ld.global.u32 	%r36, [%rd24];
	st.global.u32 	[%rd22], %r36;
	st.global.u32 	[%rd24], %r35;
	add.s32 	%r43, %r43, -1;
	add.s32 	%r42, %r42, 1;
	add.s32 	%r17, %r41, 1;
	add.s32 	%r37, %r41, 2;
	setp.lt.s32 	%p8, %r37, %r43;
	mov.u32 	%r41, %r17;
	@%p8 bra 	$L__BB8_12;
$L__BB8_13:
	mov.b16 	%rs2, 1;
	st.shared.u8 	[_ZZ10two_opt_lsPiPfiS0_iE8improved], %rs2;
	sub.f32 	%f7, %f2, %f1;
	atom.global.add.f32 	%f8, [%rd3], %f7;
$L__BB8_14:
	setp.lt.s32 	%p9, %r40, %r20;
	@%p9 bra 	$L__BB8_8;
$L__BB8_15:
	add.s32 	%r39, %r39, %r4;
	setp.lt.s32 	%p10, %r39, %r3;
	@%p10 bra 	$L__BB8_6;
$L__BB8_16:
	bar.sync 	0;
	ld.shared.u8 	%rs3, [_ZZ10two_opt_lsPiPfiS0_iE8improved];
	setp.ne.s16 	%p11, %rs3, 0;
	add.s32 	%r38, %r38, 1;
	setp.lt.s32 	%p12, %r38, %r21;
	and.pred  	%p13, %p11, %p12;
	@%p13 bra 	$L__BB8_2;
$L__BB8_17:
	ret;

}


// ===== COMPILED SASS (sm_100) =====

	.target	sm_100

	.elftype	@"ET_EXEC"


//--------------------- .note.nv.tkinfo           --------------------------
	.section	.note.nv.tkinfo,"",@"SHT_NOTE"
	.sectionflags	@"SHF_NOTE_NV_TKINFO"
	.tkinfo
        /*0018*/ 	.word	0x00000002
        /*0030*/ 	.string	""
        /*0030*/ 	.string	"ptxas"
        /*0030*/ 	.string	"Cuda compilation tools, release 13.0, V13.0.88"
        /*0030*/ 	.string	"Build cuda_13.0.r13.0/compiler.36424714_0"
        /*0030*/ 	.string	"-arch sm_100 -m 64 "



//--------------------- .note.nv.cuinfo           --------------------------
	.section	.note.nv.cuinfo,"",@"SHT_NOTE"
	.sectionflags	@"SHF_NOTE_NV_CUINFO"
        /*0018*/ 	.short	0x0002
        /*001a*/ 	.short	0x0064
        /*001c*/ 	.short	0x0082
	.zero		2


//--------------------- .nv.info                  --------------------------
	.section	.nv.info,"",@"SHT_CUDA_INFO"
	.align	4


	//----- nvinfo : EIATTR_REGCOUNT
	.align		4
        /*0000*/ 	.byte	0x04, 0x2f
        /*0002*/ 	.short	(.L_10 - .L_9)
	.align		4
.L_9:
        /*0004*/ 	.word	index@(_Z16init_rand_statesP17curandStateXORWOWmi)
        /*0008*/ 	.word	0x0000001f


	//----- nvinfo : EIATTR_FRAME_SIZE
	.align		4
.L_10:
        /*000c*/ 	.byte	0x04, 0x11
        /*000e*/ 	.short	(.L_12 - .L_11)
	.align		4
.L_11:
        /*0010*/ 	.word	index@(_Z16init_rand_statesP17curandStateXORWOWmi)
        /*0014*/ 	.word	0x00000000


	//----- nvinfo : EIATTR_REGCOUNT
	.align		4
.L_12:
        /*0018*/ 	.byte	0x04, 0x2f
        /*001a*/ 	.short	(.L_14 - .L_13)
	.align		4
.L_13:
        /*001c*/ 	.word	index@(_Z14init_pheromonePfif)
        /*0020*/ 	.word	0x0000000c


	//----- nvinfo : EIATTR_FRAME_SIZE
	.align		4
.L_14:
        /*0024*/ 	.byte	0x04, 0x11
        /*0026*/ 	.short	(.L_16 - .L_15)
	.align		4
.L_15:
        /*0028*/ 	.word	index@(_Z14init_pheromonePfif)
        /*002c*/ 	.word	0x00000000


	//----- nvinfo : EIATTR_REGCOUNT
	.align		4
.L_16:
        /*0030*/ 	.byte	0x04, 0x2f
        /*0032*/ 	.short	(.L_18 - .L_17)
	.align		4
.L_17:
        /*0034*/ 	.word	index@(_Z17compute_heuristicPfS_i)
        /*0038*/ 	.word	0x00000014


	//----- nvinfo : EIATTR_FRAME_SIZE
	.align		4
.L_18:
        /*003c*/ 	.byte	0x04, 0x11
        /*003e*/ 	.short	(.L_20 - .L_19)
	.align		4
.L_19:
        /*0040*/ 	.word	index@($__internal_0_$__cuda_sm20_rcp_rn_f32_slowpath)
        /*0044*/ 	.word	0x00000000


	//----- nvinfo : EIATTR_FRAME_SIZE
	.align		4
.L_20:
        /*0048*/ 	.byte	0x04, 0x11
        /*004a*/ 	.short	(.L_22 - .L_21)
	.align		4
.L_21:
        /*004c*/ 	.word	index@(_Z17compute_heuristicPfS_i)
        /*0050*/ 	.word	0x00000000


	//----- nvinfo : EIATTR_REGCOUNT
	.align		4
.L_22:
        /*0054*/ 	.byte	0x04, 0x2f
        /*0056*/ 	.short	(.L_24 - .L_23)
	.align		4
.L_23:
        /*0058*/ 	.word	index@(_Z19construct_solutionsP3AntPfS1_S1_P17curandStateXORWOWiifff)
        /*005c*/ 	.word	0x00000025


	//----- nvinfo : EIATTR_FRAME_SIZE
	.align		4
.L_24:
        /*0060*/ 	.byte	0x04, 0x11
        /*0062*/ 	.short	(.L_26 - .L_25)
	.align		4
.L_25:
        /*0064*/ 	.word	index@(_Z19construct_solutionsP3AntPfS1_S1_P17curandStateXORWOWiifff)
        /*0068*/ 	.word	0x00000000


	//----- nvinfo : EIATTR_REGCOUNT
	.align		4
.L_26:
        /*006c*/ 	.byte	0x04, 0x2f
        /*006e*/ 	.short	(.L_28 - .L_27)
	.align		4
.L_27:
        /*0070*/ 	.word	index@(_Z22local_pheromone_updatePfP3Antiiff)
        /*0074*/ 	.word	0x00000014


	//----- nvinfo : EIATTR_FRAME_SIZE
	.align		4
.L_28:
        /*0078*/ 	.byte	0x04, 0x11
        /*007a*/ 	.short	(.L_30 - .L_29)
	.align		4
.L_29:
        /*007c*/ 	.word	index@(_Z22local_pheromone_updatePfP3Antiiff)
        /*0080*/ 	.word	0x00000000


	//----- nvinfo : EIATTR_REGCOUNT
	.align		4
.L_30:
        /*0084*/ 	.byte	0x04, 0x2f
        /*0086*/ 	.short	(.L_32 - .L_31)
	.align		4
.L_31:
        /*0088*/ 	.word	index@(_Z19evaporate_pheromonePfif)
        /*008c*/ 	.word	0x0000000c


	//----- nvinfo : EIATTR_FRAME_SIZE
	.align		4
.L_32:
        /*0090*/ 	.byte	0x04, 0x11
        /*0092*/ 	.short	(.L_34 - .L_33)
	.align		4
.L_33:
        /*0094*/ 	.word	index@(_Z19evaporate_pheromonePfif)
        /*0098*/ 	.word	0x00000000


	//----- nvinfo : EIATTR_REGCOUNT
	.align		4
.L_34:
        /*009c*/ 	.byte	0x04, 0x2f
        /*009e*/ 	.short	(.L_36 - .L_35)
	.align		4
.L_35:
        /*00a0*/ 	.word	index@(_Z17deposit_pheromonePfPifi)
        /*00a4*/ 	.word	0x0000000e


	//----- nvinfo : EIATTR_FRAME_SIZE
	.align		4
.L_36:
        /*00a8*/ 	.byte	0x04, 0x11
        /*00aa*/ 	.short	(.L_38 - .L_37)
	.align		4
.L_37:
        /*00ac*/ 	.word	index@(_Z17deposit_pheromonePfPifi)
        /*00b0*/ 	.word	0x00000000


	//----- nvinfo : EIATTR_REGCOUNT
	.align		4
.L_38:
        /*00b4*/ 	.byte	0x04, 0x2f
        /*00b6*/ 	.short	(.L_40 - .L_39)
	.align		4
.L_39:
        /*00b8*/ 	.word	index@(_Z13find_best_antP3AntiPiPf)
        /*00bc*/ 	.word	0x0000000c


	//----- nvinfo : EIATTR_FRAME_SIZE
	.align		4
.L_40:
        /*00c0*/ 	.byte	0x04, 0x11
        /*00c2*/ 	.short	(.L_42 - .L_41)
	.align		4
.L_41:
        /*00c4*/ 	.word	index@(_Z13find_best_antP3AntiPiPf)
        /*00c8*/ 	.word	0x00000000


	//----- nvinfo : EIATTR_REGCOUNT
	.align		4
.L_42:
        /*00cc*/ 	.byte	0x04, 0x2f
        /*00ce*/ 	.short	(.L_44 - .L_43)
	.align		4
.L_43:
        /*00d0*/ 	.word	index@(_Z10two_opt_lsPiPfiS0_i)
        /*00d4*/ 	.word	0x0000001e


	//----- nvinfo : EIATTR_FRAME_SIZE
	.align		4
.L_44:
        /*00d8*/ 	.byte	0x04, 0x11
        /*00da*/ 	.short	(.L_46 - .L_45)
	.align		4
.L_45:
        /*00dc*/ 	.word	index@(_Z10two_opt_lsPiPfiS0_i)
        /*00e0*/ 	.word	0x00000000


	//----- nvinfo : EIATTR_MIN_STACK_SIZE
	.align		4
.L_46:
        /*00e4*/ 	.byte	0x04, 0x12
        /*00e6*/ 	.short	(.L_48 - .L_47)
	.align		4
.L_47:
        /*00e8*/ 	.word	index@(_Z10two_opt_lsPiPfiS0_i)
        /*00ec*/ 	.word	0x00000000


	//----- nvinfo : EIATTR_MIN_STACK_SIZE
	.align		4
.L_48:
        /*00f0*/ 	.byte	0x04, 0x12
        /*00f2*/ 	.short	(.L_50 - .L_49)
	.align		4
.L_49:
        /*00f4*/ 	.word	index@(_Z13find_best_antP3AntiPiPf)
        /*00f8*/ 	.word	0x00000000


	//----- nvinfo : EIATTR_MIN_STACK_SIZE
	.align		4
.L_50:
        /*00fc*/ 	.byte	0x04, 0x12
        /*00fe*/ 	.short	(.L_52 - .L_51)
	.align		4
.L_51:
        /*0100*/ 	.word	index@(_Z17deposit_pheromonePfPifi)
        /*0104*/ 	.word	0x00000000


	//----- nvinfo : EIATTR_MIN_STACK_SIZE
	.align		4
.L_52:
        /*0108*/ 	.byte	0x04, 0x12
        /*010a*/ 	.short	(.L_54 - .L_53)
	.align		4
.L_53:
        /*010c*/ 	.word	index@(_Z19evaporate_pheromonePfif)
        /*0110*/ 	.word	0x00000000


	//----- nvinfo : EIATTR_MIN_STACK_SIZE
	.align		4
.L_54:
        /*0114*/ 	.byte	0x04, 0x12
        /*0116*/ 	.short	(.L_56 - .L_55)
	.align		4
.L_55:
        /*0118*/ 	.word	index@(_Z22local_pheromone_updatePfP3Antiiff)
        /*011c*/ 	.word	0x00000000


	//----- nvinfo : EIATTR_MIN_STACK_SIZE
	.align		4
.L_56:
        /*0120*/ 	.byte	0x04, 0x12
        /*0122*/ 	.short	(.L_58 - .L_57)
	.align		4
.L_57:
        /*0124*/ 	.word	index@(_Z19construct_solutionsP3AntPfS1_S1_P17curandStateXORWOWiifff)
        /*0128*/ 	.word	0x00000000


	//----- nvinfo : EIATTR_MIN_STACK_SIZE
	.align		4
.L_58:
        /*012c*/ 	.byte	0x04, 0x12
        /*012e*/ 	.short	(.L_60 - .L_59)
	.align		4
.L_59:
        /*0130*/ 	.word	index@(_Z17compute_heuristicPfS_i)
        /*0134*/ 	.word	0x00000000


	//----- nvinfo : EIATTR_MIN_STACK_SIZE
	.align		4
.L_60:
        /*0138*/ 	.byte	0x04, 0x12
        /*013a*/ 	.short	(.L_62 - .L_61)
	.align		4
.L_61:
        /*013c*/ 	.word	index@(_Z14init_pheromonePfif)
        /*0140*/ 	.word	0x00000000


	//----- nvinfo : EIATTR_MIN_STACK_SIZE
	.align		4
.L_62:
        /*0144*/ 	.byte	0x04, 0x12
        /*0146*/ 	.short	(.L_64 - .L_63)
	.align		4
.L_63:
        /*0148*/ 	.word	index@(_Z16init_rand_statesP17curandStateXORWOWmi)
        /*014c*/ 	.word	0x00000000
.L_64:


//--------------------- .nv.compat                --------------------------
	.section	.nv.compat,"",@"SHT_CUDA_COMPAT_INFO"
	.align	4
        /*0000*/ 	.byte	0x02, 0x09, 0x00, 0x00, 0x02, 0x02, 0x01, 0x00, 0x02, 0x05, 0x05, 0x00, 0x03, 0x07, 0x01, 0x01
        /*0010*/ 	.byte	0x02, 0x03, 0x00, 0x00, 0x02, 0x06, 0x01, 0x00, 0x04, 0x0b, 0x08, 0x00, 0x01, 0x00, 0x00, 0x00
        /*0020*/ 	.byte	0x00, 0x00, 0x00, 0x00


//--------------------- .nv.info._Z10two_opt_lsPiPfiS0_i --------------------------
	.section	.nv.info._Z10two_opt_lsPiPfiS0_i,"",@"SHT_CUDA_INFO"
	.sectionflags	@""
	.align	4


	//----- nvinfo : EIATTR_CUDA_API_VERSION
	.align		4
        /*0000*/ 	.byte	0x04, 0x37
        /*0002*/ 	.short	(.L_66 - .L_65)
.L_65:
        /*0004*/ 	.word	0x00000082


	//----- nvinfo : EIATTR_KPARAM_INFO
	.align		4
.L_66:
        /*0008*/ 	.byte	0x04, 0x17
        /*000a*/ 	.short	(.L_68 - .L_67)
.L_67:
        /*000c*/ 	.word	0x00000000
        /*0010*/ 	.short	0x0004
        /*0012*/ 	.short	0x0020
        /*0014*/ 	.byte	0x00, 0xf0, 0x11, 0x00


	//----- nvinfo : EIATTR_KPARAM_INFO
	.align		4
.L_68:
        /*0018*/ 	.byte	0x04, 0x17
        /*001a*/ 	.short	(.L_70 - .L_69)
.L_69:
        /*001c*/ 	.word	0x00000000
        /*0020*/ 	.short	0x0003
        /*0022*/ 	.short	0x0018
        /*0024*/ 	.byte	0x00, 0xf5, 0x21, 0x00


	//----- nvinfo : EIATTR_KPARAM_INFO
	.align		4
.L_70:
        /*0028*/ 	.byte	0x04, 0x17
        /*002a*/ 	.short	(.L_72 - .L_71)
.L_71:
        /*002c*/ 	.word	0x00000000
        /*0030*/ 	.short	0x0002
        /*0032*/ 	.short	0x0010
        /*0034*/ 	.byte	0x00, 0xf0, 0x11, 0x00


	//----- nvinfo : EIATTR_KPARAM_INFO
	.align		4
.L_72:
        /*0038*/ 	.byte	0x04, 0x17
        /*003a*/ 	.short	(.L_74 - .L_73)
.L_73:
        /*003c*/ 	.word	0x00000000
        /*0040*/ 	.short	0x0001
        /*0042*/ 	.short	0x0008
        /*0044*/ 	.byte	0x00, 0xf5, 0x21, 0x00


	//----- nvinfo : EIATTR_KPARAM_INFO
	.align		4
.L_74:
        /*0048*/ 	.byte	0x04, 0x17
        /*004a*/ 	.short	(.L_76 - .L_75)
.L_75:
        /*004c*/ 	.word	0x00000000
        /*0050*/ 	.short	0x0000
        /*0052*/ 	.short	0x0000
        /*0054*/ 	.byte	0x00, 0xf5, 0x21, 0x00


	//----- nvinfo : EIATTR_SPARSE_MMA_MASK
	.align		4
.L_76:
        /*0058*/ 	.byte	0x03, 0x50
        /*005a*/ 	.short	0x0000


	//----- nvinfo : EIATTR_MAXREG_COUNT
	.align		4
        /*005c*/ 	.byte	0x03, 0x1b
        /*005e*/ 	.short	0x00ff


	//----- nvinfo : EIATTR_NUM_BARRIERS
	.align		4
        /*0060*/ 	.byte	0x02, 0x4c
        /*0062*/ 	.byte	0x01
	.zero		1


	//----- nvinfo : EIATTR_MERCURY_ISA_VERSION
	.align		4
        /*0064*/ 	.byte	0x03, 0x5f
        /*0066*/ 	.short	0x0101


	//----- nvinfo : EIATTR_VRC_CTA_INIT_COUNT
	.align		4
        /*0068*/ 	.byte	0x02, 0x4a
	.zero		1
	.zero		1


	//----- nvinfo : EIATTR_EXIT_INSTR_OFFSETS
	.align		4
        /*006c*/ 	.byte	0x04, 0x1c
        /*006e*/ 	.short	(.L_78 - .L_77)


	//   ....[0]....
.L_77:
        /*0070*/ 	.word	0x00000060


	//   ....[1]....
        /*0074*/ 	.word	0x00000800


	//----- nvinfo : EIATTR_CRS_STACK_SIZE
	.align		4
.L_78:
        /*0078*/ 	.byte	0x04, 0x1e
        /*007a*/ 	.short	(.L_80 - .L_79)
.L_79:
        /*007c*/ 	.word	0x00000000


	//----- nvinfo : EIATTR_CBANK_PARAM_SIZE
	.align		4
.L_80:
        /*0080*/ 	.byte	0x03, 0x19
        /*0082*/ 	.short	0x0024


	//----- nvinfo : EIATTR_PARAM_CBANK
	.align		4
        /*0084*/ 	.byte	0x04, 0x0a
        /*0086*/ 	.short	(.L_82 - .L_81)
	.align		4
.L_81:
        /*0088*/ 	.word	index@(.nv.constant0._Z10two_opt_lsPiPfiS0_i)
        /*008c*/ 	.short	0x0380
        /*008e*/ 	.short	0x0024


	//----- nvinfo : EIATTR_SW_WAR
	.align		4
.L_82:
        /*0090*/ 	.byte	0x04, 0x36
        /*0092*/ 	.short	(.L_84 - .L_83)
.L_83:
        /*0094*/ 	.word	0x00000008
.L_84:


//--------------------- .nv.info._Z13find_best_antP3AntiPiPf --------------------------
	.section	.nv.info._Z13find_best_antP3AntiPiPf,"",@"SHT_CUDA_INFO"
	.sectionflags	@""
	.align	4


	//----- nvinfo : EIATTR_CUDA_API_VERSION
	.align		4
        /*0000*/ 	.byte	0x04, 0x37
        /*0002*/ 	.short	(.L_86 - .L_85)
.L_85:
        /*0004*/ 	.word	0x00000082


	//----- nvinfo : EIATTR_KPARAM_INFO
	.align		4
.L_86:
        /*0008*/ 	.byte	0x04, 0x17
        /*000a*/ 	.short	(.L_88 - .L_87)
.L_87:
        /*000c*/ 	.word	0x00000000
        /*0010*/ 	.short	0x0003
        /*0012*/ 	.short	0x0018
        /*0014*/ 	.byte	0x00, 0xf5, 0x21, 0x00


	//----- nvinfo : EIATTR_KPARAM_INFO
	.align		4
.L_88:
        /*0018*/ 	.byte	0x04, 0x17
        /*001a*/ 	.short	(.L_90 - .L_89)
.L_89:
        /*001c*/ 	.word	0x00000000
        /*0020*/ 	.short	0x0002
        /*0022*/ 	.short	0x0010
        /*0024*/ 	.byte	0x00, 0xf5, 0x21, 0x00


	//----- nvinfo : EIATTR_KPARAM_INFO
	.align		4
.L_90:
        /*0028*/ 	.byte	0x04, 0x17
        /*002a*/ 	.short	(.L_92 - .L_91)
.L_91:
        /*002c*/ 	.word	0x00000000
        /*0030*/ 	.short	0x0001
        /*0032*/ 	.short	0x0008
        /*0034*/ 	.byte	0x00, 0xf0, 0x11, 0x00


	//----- nvinfo : EIATTR_KPARAM_INFO
	.align		4
.L_92:
        /*0038*/ 	.byte	0x04, 0x17
        /*003a*/ 	.short	(.L_94 - .L_93)
.L_93:
        /*003c*/ 	.word	0x00000000
        /*0040*/ 	.short	0x0000
        /*0042*/ 	.short	0x0000
        /*0044*/ 	.byte	0x00, 0xf5, 0x21, 0x00


	//----- nvinfo : EIATTR_SPARSE_MMA_MASK
	.align		4
.L_94:
        /*0048*/ 	.byte	0x03, 0x50
        /*004a*/ 	.short	0x0000


	//----- nvinfo : EIATTR_MAXREG_COUNT
	.align		4
        /*004c*/ 	.byte	0x03, 0x1b
        /*004e*/ 	.short	0x00ff


	//----- nvinfo : EIATTR_NUM_BARRIERS
	.align		4
        /*0050*/ 	.byte	0x02, 0x4c
        /*0052*/ 	.byte	0x01
	.zero		1


	//----- nvinfo : EIATTR_MERCURY_ISA_VERSION
	.align		4
        /*0054*/ 	.byte	0x03, 0x5f
        /*0056*/ 	.short	0x0101


	//----- nvinfo : EIATTR_VRC_CTA_INIT_COUNT
	.align		4
        /*0058*/ 	.byte	0x02, 0x4a
	.zero		1
	.zero		1


	//----- nvinfo : EIATTR_EXIT_INSTR_OFFSETS
	.align		4
        /*005c*/ 	.byte	0x04, 0x1c
        /*005e*/ 	.short	(.L_96 - .L_95)


	//   ....[0]....
.L_95:
        /*0060*/ 	.word	0x000002c0


	//   ....[1]....
        /*0064*/ 	.word	0x00000350


	//   ....[2]....
        /*0068*/ 	.word	0x00000390


	//----- nvinfo : EIATTR_CRS_STACK_SIZE
	.align		4
.L_96:
        /*006c*/ 	.byte	0x04, 0x1e
        /*006e*/ 	.short	(.L_98 - .L_97)
.L_97:
        /*0070*/ 	.word	0x00000000


	//----- nvinfo : EIATTR_CBANK_PARAM_SIZE
	.align		4
.L_98:
        /*0074*/ 	.byte	0x03, 0x19
        /*0076*/ 	.short	0x0020


	//----- nvinfo : EIATTR_PARAM_CBANK
	.align		4
        /*0078*/ 	.byte	0x04, 0x0a
        /*007a*/ 	.short	(.L_100 - .L_99)
	.align		4
.L_99:
        /*007c*/ 	.word	index@(.nv.constant0._Z13find_best_antP3AntiPiPf)
        /*0080*/ 	.short	0x0380
        /*0082*/ 	.short	0x0020


	//----- nvinfo : EIATTR_SW_WAR
	.align		4
.L_100:
        /*0084*/ 	.byte	0x04, 0x36
        /*0086*/ 	.short	(.L_102 - .L_101)
.L_101:
        /*0088*/ 	.word	0x00000008
.L_102:


//--------------------- .nv.info._Z17deposit_pheromonePfPifi --------------------------
	.section	.nv.info._Z17deposit_pheromonePfPifi,"",@"SHT_CUDA_INFO"
	.sectionflags	@""
	.align	4


	//----- nvinfo : EIATTR_CUDA_API_VERSION
	.align		4
        /*0000*/ 	.byte	0x04, 0x37
        /*0002*/ 	.short	(.L_104 - .L_103)
.L_103:
        /*0004*/ 	.word	0x00000082


	//----- nvinfo : EIATTR_KPARAM_INFO
	.align		4
.L_104:
        /*0008*/ 	.byte	0x04, 0x17
        /*000a*/ 	.short	(.L_106 - .L_105)
.L_105:
        /*000c*/ 	.word	0x00000000
        /*0010*/ 	.short	0x0003
        /*0012*/ 	.short	0x0014
        /*0014*/ 	.byte	0x00, 0xf0, 0x11, 0x00


	//----- nvinfo : EIATTR_KPARAM_INFO
	.align		4
.L_106:
        /*0018*/ 	.byte	0x04, 0x17
        /*001a*/ 	.short	(.L_108 - .L_107)
.L_107:
        /*001c*/ 	.word	0x00000000
        /*0020*/ 	.short	0x0002
        /*0022*/ 	.short	0x0010
        /*0024*/ 	.byte	0x00, 0xf0, 0x11, 0x00


	//----- nvinfo : EIATTR_KPARAM_INFO
	.align		4
.L_108:
        /*0028*/ 	.byte	0x04, 0x17
        /*002a*/ 	.short	(.L_110 - .L_109)
.L_109:
        /*002c*/ 	.word	0x00000000
        /*0030*/ 	.short	0x0001
        /*0032*/ 	.short	0x0008
        /*0034*/ 	.byte	0x00, 0xf5, 0x21, 0x00


	//----- nvinfo : EIATTR_KPARAM_INFO
	.align		4
.L_110:
        /*0038*/ 	.byte	0x04, 0x17
        /*003a*/ 	.short	(.L_112 - .L_111)
.L_111:
        /*003c*/ 	.word	0x00000000
        /*0040*/ 	.short	0x0000
        /*0042*/ 	.short	0x0000
        /*0044*/ 	.byte	0x00, 0xf5, 0x21, 0x00


	//----- nvinfo : EIATTR_SPARSE_MMA_MASK
	.align		4
.L_112:
        /*0048*/ 	.byte	0x03, 0x50
        /*004a*/ 	.short	0x0000


	//----- nvinfo : EIATTR_MAXREG_COUNT
	.align		4
        /*004c*/ 	.byte	0x03, 0x1b
        /*004e*/ 	.short	0x00ff


	//----- nvinfo : EIATTR_MERCURY_ISA_VERSION
	.align		4
        /*0050*/ 	.byte	0x03, 0x5f
        /*0052*/ 	.short	0x0101


	//----- nvinfo : EIATTR_VRC_CTA_INIT_COUNT
	.align		4
        /*0054*/ 	.byte	0x02, 0x4a
	.zero		1
	.zero		1


	//----- nvinfo : EIATTR_EXIT_INSTR_OFFSETS
	.align		4
        /*0058*/ 	.byte	0x04, 0x1c
        /*005a*/ 	.short	(.L_114 - .L_113)


	//   ....[0]....
.L_113:
        /*005c*/ 	.word	0x00000070


	//   ....[1]....
        /*0060*/ 	.word	0x00000270


	//   ....[2]....
        /*0064*/ 	.word	0x00000300


	//----- nvinfo : EIATTR_CBANK_PARAM_SIZE
	.align		4
.L_114:
        /*0068*/ 	.byte	0x03, 0x19
        /*006a*/ 	.short	0x0018


	//----- nvinfo : EIATTR_PARAM_CBANK
	.align		4
        /*006c*/ 	.byte	0x04, 0x0a
        /*006e*/ 	.short	(.L_116 - .L_115)
	.align		4
.L_115:
        /*0070*/ 	.word	index@(.nv.constant0._Z17deposit_pheromonePfPifi)
        /*0074*/ 	.short	0x0380
        /*0076*/ 	.short	0x0018


	//----- nvinfo : EIATTR_SW_WAR
	.align		4
.L_116:
        /*0078*/ 	.byte	0x04, 0x36
        /*007a*/ 	.short	(.L_118 - .L_117)
.L_117:
        /*007c*/ 	.word	0x00000008
.L_118:


//--------------------- .nv.info._Z19evaporate_pheromonePfif --------------------------
	.section	.nv.info._Z19evaporate_pheromonePfif,"",@"SHT_CUDA_INFO"
	.sectionflags	@""
	.align	4


	//----- nvinfo : EIATTR_CUDA_API_VERSION
	.align		4
        /*0000*/ 	.byte	0x04, 0x37
        /*0002*/ 	.short	(.L_120 - .L_119)
.L_119:
        /*0004*/ 	.word	0x00000082


	//----- nvinfo : EIATTR_KPARAM_INFO
	.align		4
.L_120:
        /*0008*/ 	.byte	0x04, 0x17
        /*000a*/ 	.short	(.L_122 - .L_121)
.L_121:
        /*000c*/ 	.word	0x00000000
        /*0010*/ 	.short	0x0002
        /*0012*/ 	.short	0x000c
        /*0014*/ 	.byte	0x00, 0xf0, 0x11, 0x00


	//----- nvinfo : EIATTR_KPARAM_INFO
	.align		4
.L_122:
        /*0018*/ 	.byte	0x04, 0x17
        /*001a*/ 	.short	(.L_124 - .L_123)
.L_123:
        /*001c*/ 	.word	0x00000000
        /*0020*/ 	.short	0x0001
        /*0022*/ 	.short	0x0008
        /*0024*/ 	.byte	0x00, 0xf0, 0x11, 0x00


	//----- nvinfo : EIATTR_KPARAM_INFO
	.align		4
.L_124:
        /*0028*/ 	.byte	0x04, 0x17
        /*002a*/ 	.short	(.L_126 - .L_125)
.L_125:
        /*002c*/ 	.word	0x00000000
        /*0030*/ 	.short	0x0000
        /*0032*/ 	.short	0x0000
        /*0034*/ 	.byte	0x00, 0xf5, 0x21, 0x00


	//----- nvinfo : EIATTR_SPARSE_MMA_MASK
	.align		4
.L_126:
        /*0038*/ 	.byte	0x03, 0x50
        /*003a*/ 	.short	0x0000


	//----- nvinfo : EIATTR_MAXREG_COUNT
	.align		4
        /*003c*/ 	.byte	0x03, 0x1b
        /*003e*/ 	.short	0x00ff


	//----- nvinfo : EIATTR_MERCURY_ISA_VERSION
	.align		4
        /*0040*/ 	.byte	0x03, 0x5f
        /*0042*/ 	.short	0x0101


	//----- nvinfo : EIATTR_VRC_CTA_INIT_COUNT
	.align		4
        /*0044*/ 	.byte	0x02, 0x4a
	.zero		1
	.zero		1


	//----- nvinfo : EIATTR_EXIT_INSTR_OFFSETS
	.align		4
        /*0048*/ 	.byte	0x04, 0x1c
        /*004a*/ 	.short	(.L_128 - .L_127)


	//   ....[0]....
.L_127:
        /*004c*/ 	.word	0x00000080


	//   ....[1]....
        /*0050*/ 	.word	0x00000160


	//----- nvinfo : EIATTR_CRS_STACK_SIZE
	.align		4
.L_128:
        /*0054*/ 	.byte	0x04, 0x1e
        /*0056*/ 	.short	(.L_130 - .L_129)
.L_129:
        /*0058*/ 	.word	0x00000000


	//----- nvinfo : EIATTR_CBANK_PARAM_SIZE
	.align		4
.L_130:
        /*005c*/ 	.byte	0x03, 0x19
        /*005e*/ 	.short	0x0010


	//----- nvinfo : EIATTR_PARAM_CBANK
	.align		4
        /*0060*/ 	.byte	0x04, 0x0a
        /*0062*/ 	.short	(.L_132 - .L_131)
	.align		4
.L_131:
        /*0064*/ 	.word	index@(.nv.constant0._Z19evaporate_pheromonePfif)
        /*0068*/ 	.short	0x0380
        /*006a*/ 	.short	0x0010


	//----- nvinfo : EIATTR_SW_WAR
	.align		4
.L_132:
        /*006c*/ 	.byte	0x04, 0x36
        /*006e*/ 	.short	(.L_134 - .L_133)
.L_133:
        /*0070*/ 	.word	0x00000008
.L_134:


//--------------------- .nv.info._Z22local_pheromone_updatePfP3Antiiff --------------------------
	.section	.nv.info._Z22local_pheromone_updatePfP3Antiiff,"",@"SHT_CUDA_INFO"
	.sectionflags	@""
	.align	4


	//----- nvinfo : EIATTR_CUDA_API_VERSION
	.align		4
        /*0000*/ 	.byte	0x04, 0x37
        /*0002*/ 	.short	(.L_136 - .L_135)
.L_135:
        /*0004*/ 	.word	0x00000082


	//----- nvinfo : EIATTR_KPARAM_INFO
	.align		4
.L_136:
        /*0008*/ 	.byte	0x04, 0x17
        /*000a*/ 	.short	(.L_138 - .L_137)
.L_137:
        /*000c*/ 	.word	0x00000000
        /*0010*/ 	.short	0x0005
        /*0012*/ 	.short	0x001c
        /*0014*/ 	.byte	0x00, 0xf0, 0x11, 0x00


	//----- nvinfo : EIATTR_KPARAM_INFO
	.align		4
.L_138:
        /*0018*/ 	.byte	0x04, 0x17
        /*001a*/ 	.short	(.L_140 - .L_139)
.L_139:
        /*001c*/ 	.word	0x00000000
        /*0020*/ 	.short	0x0004
        /*0022*/ 	.short	0x0018
        /*0024*/ 	.byte	0x00, 0xf0, 0x11, 0x00


	//----- nvinfo : EIATTR_KPARAM_INFO
	.align		4
.L_140:
        /*0028*/ 	.byte	0x04, 0x17
        /*002a*/ 	.short	(.L_142 - .L_141)
.L_141:
        /*002c*/ 	.word	0x00000000
        /*0030*/ 	.short	0x0003
        /*0032*/ 	.short	0x0014
        /*0034*/ 	.byte	0x00, 0xf0, 0x11, 0x00


	//----- nvinfo : EIATTR_KPARAM_INFO
	.align		4
.L_142:
        /*0038*/ 	.byte	0x04, 0x17
        /*003a*/ 	.short	(.L_144 - .L_143)
.L_143:
        /*003c*/ 	.word	0x00000000
        /*0040*/ 	.short	0x0002
        /*0042*/ 	.short	0x0010
        /*0044*/ 	.byte	0x00, 0xf0, 0x11, 0x00


	//----- nvinfo : EIATTR_KPARAM_INFO
	.align		4
.L_144:
        /*0048*/ 	.byte	0x04, 0x17
        /*004a*/ 	.short	(.L_146 - .L_145)
.L_145:
        /*004c*/ 	.word	0x00000000
        /*0050*/ 	.short	0x0001
        /*0052*/ 	.short	0x0008
        /*0054*/ 	.byte	0x00, 0xf5, 0x21, 0x00


	//----- nvinfo : EIATTR_KPARAM_INFO
	.align		4
.L_146:
        /*0058*/ 	.byte	0x04, 0x17
        /*005a*/ 	.short	(.L_148 - .L_147)
.L_147:
        /*005c*/ 	.word	0x00000000
        /*0060*/ 	.short	0x0000
        /*0062*/ 	.short	0x0000
        /*0064*/ 	.byte	0x00, 0xf5, 0x21, 0x00


	//----- nvinfo : EIATTR_SPARSE_MMA_MASK
	.align		4
.L_148:
        /*0068*/ 	.byte	0x03, 0x50
        /*006a*/ 	.short	0x0000


	//----- nvinfo : EIATTR_MAXREG_COUNT
	.align		4
        /*006c*/ 	.byte	0x03, 0x1b
        /*006e*/ 	.short	0x00ff


	//----- nvinfo : EIATTR_MERCURY_ISA_VERSION
	.align		4
        /*0070*/ 	.byte	0x03, 0x5f
        /*0072*/ 	.short	0x0101


	//----- nvinfo : EIATTR_VRC_CTA_INIT_COUNT
	.align		4
        /*0074*/ 	.byte	0x02, 0x4a
	.zero		1
	.zero		1


	//----- nvinfo : EIATTR_EXIT_INSTR_OFFSETS
	.align		4
        /*0078*/ 	.byte	0x04, 0x1c
        /*007a*/ 	.short	(.L_150 - .L_149)


	//   ....[0]....
.L_149:
        /*007c*/ 	.word	0x00000070


	//   ....[1]....
        /*0080*/ 	.word	0x000000b0


	//   ....[2]....
        /*0084*/ 	.word	0x00000a90


	//   ....[3]....
        /*0088*/ 	.word	0x00000f60


	//   ....[4]....
        /*008c*/ 	.word	0x000011f0


	//   ....[5]....
        /*0090*/ 	.word	0x00001260


	//   ....[6]....
        /*0094*/ 	.word	0x000012f0


	//----- nvinfo : EIATTR_CRS_STACK_SIZE
	.align		4
.L_150:
        /*0098*/ 	.byte	0x04, 0x1e
        /*009a*/ 	.short	(.L_152 - .L_151)
.L_151:
        /*009c*/ 	.word	0x00000000


	//----- nvinfo : EIATTR_CBANK_PARAM_SIZE
	.align		4
.L_152:
        /*00a0*/ 	.byte	0x03, 0x19
        /*00a2*/ 	.short	0x0020


	//----- nvinfo : EIATTR_PARAM_CBANK
	.align		4
        /*00a4*/ 	.byte	0x04, 0x0a
        /*00a6*/ 	.short	(.L_154 - .L_153)
	.align		4
.L_153:
        /*00a8*/ 	.word	index@(.nv.constant0._Z22local_pheromone_updatePfP3Antiiff)
        /*00ac*/ 	.short	0x0380
        /*00ae*/ 	.short	0x0020


	//----- nvinfo : EIATTR_SW_WAR
	.align		4
.L_154:
        /*00b0*/ 	.byte	0x04, 0x36
        /*00b2*/ 	.short	(.L_156 - .L_155)
.L_155:
        /*00b4*/ 	.word	0x00000008
.L_156:


//--------------------- .nv.info._Z19construct_solutionsP3AntPfS1_S1_P17curandStateXORWOWiifff --------------------------
	.section	.nv.info._Z19construct_solutionsP3AntPfS1_S1_P17curandStateXORWOWiifff,"",@"SHT_CUDA_INFO"
	.sectionflags	@""
	.align	4


	//----- nvinfo : EIATTR_CUDA_API_VERSION
	.align		4
        /*0000*/ 	.byte	0x04, 0x37
        /*0002*/ 	.short	(.L_158 - .L_157)
.L_157:
        /*0004*/ 	.word	0x00000082


	//----- nvinfo : EIATTR_KPARAM_INFO
	.align		4
.L_158:
        /*0008*/ 	.byte	0x04, 0x17
        /*000a*/ 	.short	(.L_160 - .L_159)
.L_159:
        /*000c*/ 	.word	0x00000000
        /*0010*/ 	.short	0x0009
        /*0012*/ 	.short	0x0038
        /*0014*/ 	.byte	0x00, 0xf0, 0x11, 0x00


	//----- nvinfo : EIATTR_KPARAM_INFO
	.align		4
.L_160:
        /*0018*/ 	.byte	0x04, 0x17
        /*001a*/ 	.short	(.L_162 - .L_161)
.L_161:
        /*001c*/ 	.word	0x00000000
        /*0020*/ 	.short	0x0008
        /*0022*/ 	.short	0x0034
        /*0024*/ 	.byte	0x00, 0xf0, 0x11, 0x00


	//----- nvinfo : EIATTR_KPARAM_INFO
	.align		4
.L_162:
        /*0028*/ 	.byte	0x04, 0x17
        /*002a*/ 	.short	(.L_164 - .L_163)
.L_163:
        /*002c*/ 	.word	0x00000000
        /*0030*/ 	.short	0x0007
        /*0032*/ 	.short	0x0030
        /*0034*/ 	.byte	0x00, 0xf0, 0x11, 0x00


	//----- nvinfo : EIATTR_KPARAM_INFO
	.align		4
.L_164:
        /*0038*/ 	.byte	0x04, 0x17
        /*003a*/ 	.short	(.L_166 - .L_165)
.L_165:
        /*003c*/ 	.word	0x00000000
        /*0040*/ 	.short	0x0006
        /*0042*/ 	.short	0x002c
        /*0044*/ 	.byte	0x00, 0xf0, 0x11, 0x00


	//----- nvinfo : EIATTR_KPARAM_INFO
	.align		4
.L_166:
        /*0048*/ 	.byte	0x04, 0x17
        /*004a*/ 	.short	(.L_168 - .L_167)
.L_167:
        /*004c*/ 	.word	0x00000000
        /*0050*/ 	.short	0x0005
        /*0052*/ 	.short	0x0028
        /*0054*/ 	.byte	0x00, 0xf0, 0x11, 0x00


	//----- nvinfo : EIATTR_KPARAM_INFO
	.align		4
.L_168:
        /*0058*/ 	.byte	0x04, 0x17
        /*005a*/ 	.short	(.L_170 - .L_169)
.L_169:
        /*005c*/ 	.word	0x00000000
        /*0060*/ 	.short	0x0004
        /*0062*/ 	.short	0x0020
        /*0064*/ 	.byte	0x00, 0xf5, 0x21, 0x00


	//----- nvinfo : EIATTR_KPARAM_INFO
	.align		4
.L_170:
        /*0068*/ 	.byte	0x04, 0x17
        /*006a*/ 	.short	(.L_172 - .L_171)
.L_171:
        /*006c*/ 	.word	0x00000000
        /*0070*/ 	.short	0x0003
        /*0072*/ 	.short	0x0018
        /*0074*/ 	.byte	0x00, 0xf5, 0x21, 0x00


	//----- nvinfo : EIATTR_KPARAM_INFO
	.align		4
.L_172:
        /*0078*/ 	.byte	0x04, 0x17
        /*007a*/ 	.short	(.L_174 - .L_173)
.L_173:
        /*007c*/ 	.word	0x00000000
        /*0080*/ 	.short	0x0002
        /*0082*/ 	.short	0x0010
        /*0084*/ 	.byte	0x00, 0xf5, 0x21, 0x00


	//----- nvinfo : EIATTR_KPARAM_INFO
	.align		4
.L_174:
        /*0088*/ 	.byte	0x04, 0x17
        /*008a*/ 	.short	(.L_176 - .L_175)
.L_175:
        /*008c*/ 	.word	0x00000000
        /*0090*/ 	.short	0x0001
        /*0092*/ 	.short	0x0008
        /*0094*/ 	.byte	0x00, 0xf5, 0x21, 0x00


	//----- nvinfo : EIATTR_KPARAM_INFO
	.align		4
.L_176:
        /*0098*/ 	.byte	0x04, 0x17
        /*009a*/ 	.short	(.L_178 - .L_177)
.L_177:
        /*009c*/ 	.word	0x00000000
        /*00a0*/ 	.short	0x0000
        /*00a2*/ 	.short	0x0000
        /*00a4*/ 	.byte	0x00, 0xf5, 0x21, 0x00


	//----- nvinfo : EIATTR_SPARSE_MMA_MASK
	.align		4
.L_178:
        /*00a8*/ 	.byte	0x03, 0x50
        /*00aa*/ 	.short	0x0000


	//----- nvinfo : EIATTR_MAXREG_COUNT
	.align		4
        /*00ac*/ 	.byte	0x03, 0x1b
        /*00ae*/ 	.short	0x00ff


	//----- nvinfo : EIATTR_MERCURY_ISA_VERSION
	.align		4
        /*00b0*/ 	.byte	0x03, 0x5f
        /*00b2*/ 	.short	0x0101


	//----- nvinfo : EIATTR_VRC_CTA_INIT_COUNT
	.align		4
        /*00b4*/ 	.byte	0x02, 0x4a
	.zero		1
	.zero		1


	//----- nvinfo : EIATTR_EXIT_INSTR_OFFSETS
	.align		4
        /*00b8*/ 	.byte	0x04, 0x1c
        /*00ba*/ 	.short	(.L_180 - .L_179)


	//   ....[0]....
.L_179:
        /*00bc*/ 	.word	0x00000070


	//   ....[1]....
        /*00c0*/ 	.word	0x00003e90


	//   ....[2]....
        /*00c4*/ 	.word	0x00003f10


	//----- nvinfo : EIATTR_CRS_STACK_SIZE
	.align		4
.L_180:
        /*00c8*/ 	.byte	0x04, 0x1e
        /*00ca*/ 	.short	(.L_182 - .L_181)
.L_181:
        /*00cc*/ 	.word	0x00000000


	//----- nvinfo : EIATTR_CBANK_PARAM_SIZE
	.align		4
.L_182:
        /*00d0*/ 	.byte	0x03, 0x19
        /*00d2*/ 	.short	0x003c


	//----- nvinfo : EIATTR_PARAM_CBANK
	.align		4
        /*00d4*/ 	.byte	0x04, 0x0a
        /*00d6*/ 	.short	(.L_184 - .L_183)
	.align		4
.L_183:
        /*00d8*/ 	.word	index@(.nv.constant0._Z19construct_solutionsP3AntPfS1_S1_P17curandStateXORWOWiifff)
        /*00dc*/ 	.short	0x0380
        /*00de*/ 	.short	0x003c


	//----- nvinfo : EIATTR_SW_WAR
	.align		4
.L_184:
        /*00e0*/ 	.byte	0x04, 0x36
        /*00e2*/ 	.short	(.L_186 - .L_185)
.L_185:
        /*00e4*/ 	.word	0x00000008
.L_186:


//--------------------- .nv.info._Z17compute_heuristicPfS_i --------------------------
	.section	.nv.info._Z17compute_heuristicPfS_i,"",@"SHT_CUDA_INFO"
	.sectionflags	@""
	.align	4


	//----- nvinfo : EIATTR_CUDA_API_VERSION
	.align		4
        /*0000*/ 	.byte	0x04, 0x37
        /*0002*/ 	.short	(.L_188 - .L_187)
.L_187:
        /*0004*/ 	.word	0x00000082


	//----- nvinfo : EIATTR_KPARAM_INFO
	.align		4
.L_188:
        /*0008*/ 	.byte	0x04, 0x17
        /*000a*/ 	.short	(.L_190 - .L_189)
.L_189:
        /*000c*/ 	.word	0x00000000
        /*0010*/ 	.short	0x0002
        /*0012*/ 	.short	0x0010
        /*0014*/ 	.byte	0x00, 0xf0, 0x11, 0x00


	//----- nvinfo : EIATTR_KPARAM_INFO
	.align		4
.L_190:
        /*0018*/ 	.byte	0x04, 0x17
        /*001a*/ 	.short	(.L_192 - .L_191)
.L_191:
        /*001c*/ 	.word	0x00000000
        /*0020*/ 	.short	0x0001
        /*0022*/ 	.short	0x0008
        /*0024*/ 	.byte	0x00, 0xf5, 0x21, 0x00


	//----- nvinfo : EIATTR_KPARAM_INFO
	.align		4
.L_192:
        /*0028*/ 	.byte	0x04, 0x17
        /*002a*/ 	.short	(.L_194 - .L_193)
.L_193:
        /*002c*/ 	.word	0x00000000
        /*0030*/ 	.short	0x0000
        /*0032*/ 	.short	0x0000
        /*0034*/ 	.byte	0x00, 0xf5, 0x21, 0x00


	//----- nvinfo : EIATTR_SPARSE_MMA_MASK
	.align		4
.L_194:
        /*0038*/ 	.byte	0x03, 0x50
        /*003a*/ 	.short	0x0000


	//----- nvinfo : EIATTR_MAXREG_COUNT
	.align		4
        /*003c*/ 	.byte	0x03, 0x1b
        /*003e*/ 	.short	0x00ff


	//----- nvinfo : EIATTR_MERCURY_ISA_VERSION
	.align		4
        /*0040*/ 	.byte	0x03, 0x5f
        /*0042*/ 	.short	0x0101


	//----- nvinfo : EIATTR_VRC_CTA_INIT_COUNT
	.align		4
        /*0044*/ 	.byte	0x02, 0x4a
	.zero		1
	.zero		1


	//----- nvinfo : EIATTR_EXIT_INSTR_OFFSETS
	.align		4
        /*0048*/ 	.byte	0x04, 0x1c
        /*004a*/ 	.short	(.L_196 - .L_195)


	//   ....[0]....
.L_195:
        /*004c*/ 	.word	0x00000080


	//   ....[1]....
        /*0050*/ 	.word	0x000002a0


	//----- nvinfo : EIATTR_CRS_STACK_SIZE
	.align		4
.L_196:
        /*0054*/ 	.byte	0x04, 0x1e
        /*0056*/ 	.short	(.L_198 - .L_197)
.L_197:
        /*0058*/ 	.word	0x00000000


	//----- nvinfo : EIATTR_CBANK_PARAM_SIZE
	.align		4
.L_198:
        /*005c*/ 	.byte	0x03, 0x19
        /*005e*/ 	.short	0x0014


	//----- nvinfo : EIATTR_PARAM_CBANK
	.align		4
        /*0060*/ 	.byte	0x04, 0x0a
        /*0062*/ 	.short	(.L_200 - .L_199)
	.align		4
.L_199:
        /*0064*/ 	.word	index@(.nv.constant0._Z17compute_heuristicPfS_i)
        /*0068*/ 	.short	0x0380
        /*006a*/ 	.short	0x0014


	//----- nvinfo : EIATTR_SW_WAR
	.align		4
.L_200:
        /*006c*/ 	.byte	0x04, 0x36
        /*006e*/ 	.short	(.L_202 - .L_201)
.L_201:
        /*0070*/ 	.word	0x00000008
.L_202:


//--------------------- .nv.info._Z14init_pheromonePfif --------------------------
	.section	.nv.info._Z14init_pheromonePfif,"",@"SHT_CUDA_INFO"
	.sectionflags	@""
	.align	4


	//----- nvinfo : EIATTR_CUDA_API_VERSION
	.align		4
        /*0000*/ 	.byte	0x04, 0x37
        /*0002*/ 	.short	(.L_204 - .L_203)
.L_203:
        /*0004*/ 	.word	0x00000082


	//----- nvinfo : EIATTR_KPARAM_INFO
	.align		4
.L_204:
        /*0008*/ 	.byte	0x04, 0x17
        /*000a*/ 	.short	(.L_206 - .L_205)
.L_205:
        /*000c*/ 	.word	0x00000000
        /*0010*/ 	.short	0x0002
        /*0012*/ 	.short	0x000c
        /*0014*/ 	.byte	0x00, 0xf0, 0x11, 0x00


	//----- nvinfo : EIATTR_KPARAM_INFO
	.align		4
.L_206:
        /*0018*/ 	.byte	0x04, 0x17
        /*001a*/ 	.short	(.L_208 - .L_207)
.L_207:
        /*001c*/ 	.word	0x00000000
        /*0020*/ 	.short	0x0001
        /*0022*/ 	.short	0x0008
        /*0024*/ 	.byte	0x00, 0xf0, 0x11, 0x00


	//----- nvinfo : EIATTR_KPARAM_INFO
	.align		4
.L_208:
        /*0028*/ 	.byte	0x04, 0x17
        /*002a*/ 	.short	(.L_210 - .L_209)
.L_209:
        /*002c*/ 	.word	0x00000000
        /*0030*/ 	.short	0x0000
        /*0032*/ 	.short	0x0000
        /*0034*/ 	.byte	0x00, 0xf5, 0x21, 0x00


	//----- nvinfo : EIATTR_SPARSE_MMA_MASK
	.align		4
.L_210:
        /*0038*/ 	.byte	0x03, 0x50
        /*003a*/ 	.short	0x0000


	//----- nvinfo : EIATTR_MAXREG_COUNT
	.align		4
        /*003c*/ 	.byte	0x03, 0x1b
        /*003e*/ 	.short	0x00ff


	//----- nvinfo : EIATTR_MERCURY_ISA_VERSION
	.align		4
        /*0040*/ 	.byte	0x03, 0x5f
        /*0042*/ 	.short	0x0101


	//----- nvinfo : EIATTR_VRC_CTA_INIT_COUNT
	.align		4
        /*0044*/ 	.byte	0x02, 0x4a
	.zero		1
	.zero		1


	//----- nvinfo : EIATTR_EXIT_INSTR_OFFSETS
	.align		4
        /*0048*/ 	.byte	0x04, 0x1c
        /*004a*/ 	.short	(.L_212 - .L_211)


	//   ....[0]....
.L_211:
        /*004c*/ 	.word	0x00000080


	//   ....[1]....
        /*0050*/ 	.word	0x00000130


	//----- nvinfo : EIATTR_CRS_STACK_SIZE
	.align		4
.L_212:
        /*0054*/ 	.byte	0x04, 0x1e
        /*0056*/ 	.short	(.L_214 - .L_213)
.L_213:
        /*0058*/ 	.word	0x00000000


	//----- nvinfo : EIATTR_CBANK_PARAM_SIZE
	.align		4
.L_214:
        /*005c*/ 	.byte	0x03, 0x19
        /*005e*/ 	.short	0x0010


	//----- nvinfo : EIATTR_PARAM_CBANK
	.align		4
        /*0060*/ 	.byte	0x04, 0x0a
        /*0062*/ 	.short	(.L_216 - .L_215)
	.align		4
.L_215:
        /*0064*/ 	.word	index@(.nv.constant0._Z14init_pheromonePfif)
        /*0068*/ 	.short	0x0380
        /*006a*/ 	.short	0x0010


	//----- nvinfo : EIATTR_SW_WAR
	.align		4
.L_216:
        /*006c*/ 	.byte	0x04, 0x36
        /*006e*/ 	.short	(.L_218 - .L_217)
.L_217:
        /*0070*/ 	.word	0x00000008
.L_218:


//--------------------- .nv.info._Z16init_rand_statesP17curandStateXORWOWmi --------------------------
	.section	.nv.info._Z16init_rand_statesP17curandStateXORWOWmi,"",@"SHT_CUDA_INFO"
	.sectionflags	@""
	.align	4


	//----- nvinfo : EIATTR_CUDA_API_VERSION
	.align		4
        /*0000*/ 	.byte	0x04, 0x37
        /*0002*/ 	.short	(.L_220 - .L_219)
.L_219:
        /*0004*/ 	.word	0x00000082


	//----- nvinfo : EIATTR_KPARAM_INFO
	.align		4
.L_220:
        /*0008*/ 	.byte	0x04, 0x17
        /*000a*/ 	.short	(.L_222 - .L_221)
.L_221:
        /*000c*/ 	.word	0x00000000
        /*0010*/ 	.short	0x0002
        /*0012*/ 	.short	0x0010
        /*0014*/ 	.byte	0x00, 0xf0, 0x11, 0x00


	//----- nvinfo : EIATTR_KPARAM_INFO
	.align		4
.L_222:
        /*0018*/ 	.byte	0x04, 0x17
        /*001a*/ 	.short	(.L_224 - .L_223)
.L_223:
        /*001c*/ 	.word	0x00000000
        /*0020*/ 	.short	0x0001
        /*0022*/ 	.short	0x0008
        /*0024*/ 	.byte	0x00, 0xf0, 0x21, 0x00


	//----- nvinfo : EIATTR_KPARAM_INFO
	.align		4
.L_224:
        /*0028*/ 	.byte	0x04, 0x17
        /*002a*/ 	.short	(.L_226 - .L_225)
.L_225:
        /*002c*/ 	.word	0x00000000
        /*0030*/ 	.short	0x0000
        /*0032*/ 	.short	0x0000
        /*0034*/ 	.byte	0x00, 0xf5, 0x21, 0x00


	//----- nvinfo : EIATTR_SPARSE_MMA_MASK
	.align		4
.L_226:
        /*0038*/ 	.byte	0x03, 0x50
        /*003a*/ 	.short	0x0000


	//----- nvinfo : EIATTR_MAXREG_COUNT
	.align		4
        /*003c*/ 	.byte	0x03, 0x1b
        /*003e*/ 	.short	0x00ff


	//----- nvinfo : EIATTR_MERCURY_ISA_VERSION
	.align		4
        /*0040*/ 	.byte	0x03, 0x5f
        /*0042*/ 	.short	0x0101


	//----- nvinfo : EIATTR_VRC_CTA_INIT_COUNT
	.align		4
        /*0044*/ 	.byte	0x02, 0x4a
	.zero		1
	.zero		1


	//----- nvinfo : EIATTR_EXIT_INSTR_OFFSETS
	.align		4
        /*0048*/ 	.byte	0x04, 0x1c
        /*004a*/ 	.short	(.L_228 - .L_227)


	//   ....[0]....
.L_227:
        /*004c*/ 	.word	0x00000070


	//   ....[1]....
        /*0050*/ 	.word	0x00000f00


	//----- nvinfo : EIATTR_CRS_STACK_SIZE
	.align		4
.L_228:
        /*0054*/ 	.byte	0x04, 0x1e
        /*0056*/ 	.short	(.L_230 - .L_229)
.L_229:
        /*0058*/ 	.word	0x00000000


	//----- nvinfo : EIATTR_CBANK_PARAM_SIZE
	.align		4
.L_230:
        /*005c*/ 	.byte	0x03, 0x19
        /*005e*/ 	.short	0x0014


	//----- nvinfo : EIATTR_PARAM_CBANK
	.align		4
        /*0060*/ 	.byte	0x04, 0x0a
        /*0062*/ 	.short	(.L_232 - .L_231)
	.align		4
.L_231:
        /*0064*/ 	.word	index@(.nv.constant0._Z16init_rand_statesP17curandStateXORWOWmi)
        /*0068*/ 	.short	0x0380
        /*006a*/ 	.short	0x0014


	//----- nvinfo : EIATTR_SW_WAR
	.align		4
.L_232:
        /*006c*/ 	.byte	0x04, 0x36
        /*006e*/ 	.short	(.L_234 - .L_233)
.L_233:
        /*0070*/ 	.word	0x00000008
.L_234:


//--------------------- .nv.callgraph             --------------------------
	.section	.nv.callgraph,"",@"SHT_CUDA_CALLGRAPH"
	.align	4
	.sectionentsize	8
	.align		4
        /*0000*/ 	.word	0x00000000
	.align		4
        /*0004*/ 	.word	0xffffffff
	.align		4
        /*0008*/ 	.word	0x00000000
	.align		4
        /*000c*/ 	.word	0xfffffffe
	.align		4
        /*0010*/ 	.word	0x00000000
	.align		4
        /*0014*/ 	.word	0xfffffffd
	.align		4
        /*0018*/ 	.word	0x00000000
	.align		4
        /*001c*/ 	.word	0xfffffffc


//--------------------- .nv.constant4             --------------------------
	.section	.nv.constant4,"a",@progbits
	.align	8
	.align		8
.nv.constant4:
        /*0000*/ 	.dword	precalc_xorwow_matrix
	.align		8
        /*0008*/ 	.dword	precalc_xorwow_offset_matrix
	.align		8
        /*0010*/ 	.dword	mrg32k3aM1
	.align		8
        /*0018*/ 	.dword	mrg32k3aM2
	.align		8
        /*0020*/ 	.dword	mrg32k3aM1SubSeq
	.align		8
        /*0028*/ 	.dword	mrg32k3aM2SubSeq
	.align		8
        /*0030*/ 	.dword	mrg32k3aM1Seq
	.align		8
        /*0038*/ 	.dword	mrg32k3aM2Seq


//--------------------- .nv.constant3             --------------------------
	.section	.nv.constant3,"a",@progbits
	.align	8
.nv.constant3:
	.type		__cr_lgamma_table,@object
	.size		__cr_lgamma_table,(.L_8 - __cr_lgamma_table)
__cr_lgamma_table:
        /*0000*/ 	.byte	0x00, 0x00, 0x00, 0x00, 0x00, 0x00, 0x00, 0x00, 0x00, 0x00, 0x00, 0x00, 0x00, 0x00, 0x00, 0x00
        /*0010*/ 	.byte	0xef, 0x39, 0xfa, 0xfe, 0x42, 0x2e, 0xe6, 0x3f, 0x02, 0x20, 0x2a, 0xfa, 0x0b, 0xab, 0xfc, 0x3f
        /*0020*/ 	.byte	0xf9, 0x2c, 0x92, 0x7c, 0xa7, 0x6c, 0x09, 0x40, 0xc9, 0x79, 0x44, 0x3c, 0x64, 0x26, 0x13, 0x40
        /*0030*/ 	.byte	0xca, 0x01, 0xcf, 0x3a, 0x27, 0x51, 0x1a, 0x40, 0x30, 0xcc, 0x2d, 0xf3, 0xe1, 0x0c, 0x21, 0x40
        /*0040*/ 	.byte	0x0d, 0xb7, 0xfc, 0x82, 0x8e, 0x35, 0x25, 0x40
.L_8:


//--------------------- .text._Z10two_opt_lsPiPfiS0_i --------------------------
	.section	.text._Z10two_opt_lsPiPfiS0_i,"ax",@progbits
	.align	128
        .global         _Z10two_opt_lsPiPfiS0_i
        .type           _Z10two_opt_lsPiPfiS0_i,@function
        .size           _Z10two_opt_lsPiPfiS0_i,(.L_x_113 - _Z10two_opt_lsPiPfiS0_i)
        .other          _Z10two_opt_lsPiPfiS0_i,@"STO_CUDA_ENTRY STV_DEFAULT"
_Z10two_opt_lsPiPfiS0_i:
.text._Z10two_opt_lsPiPfiS0_i:
[----:B------:R-:W-:Y:S08]  /*0000*/  LDC R1, c[0x0][0x37c] ;  /* 0x0000df00ff017b82 */ /* 0x000ff00000000800 */
[----:B------:R-:W0:Y:S01]  /*0010*/  LDC R0, c[0x0][0x3a0] ;  /* 0x0000e800ff007b82 */ /* 0x000e220000000800 */
[----:B------:R-:W1:Y:S07]  /*0020*/  S2R R3, SR_TID.X ;  /* 0x0000000000037919 */ /* 0x000e6e0000002100 */
[----:B------:R-:W2:Y:S08]  /*0030*/  LDC R6, c[0x0][0x360] ;  /* 0x0000d800ff067b82 */ /* 0x000eb00000000800 */
[----:B------:R-:W3:Y:S01]  /*0040*/  S2UR UR4, SR_CTAID.X ;  /* 0x00000000000479c3 */ /* 0x000ee20000002500 */
[----:B0-----:R-:W-:-:S13]  /*0050*/  ISETP.GE.AND P0, PT, R0, 0x1, PT ;  /* 0x000000010000780c */ /* 0x001fda0003f06270 */
[----:B-123--:R-:W-:Y:S05]  /*0060*/  @!P0 EXIT ;  /* 0x000000000000894d */ /* 0x00efea0003800000 */
[----:B------:R-:W0:Y:S01]  /*0070*/  LDCU UR6, c[0x0][0x370] ;  /* 0x00006e00ff0677ac */ /* 0x000e220008000800 */
[C---:B------:R-:W-:Y:S01]  /*0080*/  IMAD R0, R6.reuse, UR4, R3 ;  /* 0x0000000406007c24 */ /* 0x040fe2000f8e0203 */
[----:B------:R-:W1:Y:S01]  /*0090*/  LDCU UR5, c[0x0][0x390] ;  /* 0x00007200ff0577ac */ /* 0x000e620008000800 */
[----:B------:R-:W2:Y:S01]  /*00a0*/  LDCU.64 UR8, c[0x0][0x358] ;  /* 0x00006b00ff0877ac */ /* 0x000ea20008000a00 */
[----:B------:R-:W-:Y:S01]  /*00b0*/  UMOV UR4, URZ ;  /* 0x000000ff00047c82 */ /* 0x000fe20008000000 */
[----:B0-----:R-:W-:Y:S01]  /*00c0*/  IMAD R6, R6, UR6, RZ ;  /* 0x0000000606067c24 */ /* 0x001fe2000f8e02ff */
[----:B-1----:R-:W-:-:S12]  /*00d0*/  UIADD3 UR5, UPT, UPT, UR5, -0x2, URZ ;  /* 0xfffffffe05057890 */ /* 0x002fd8000fffe0ff */
.L_x_11:
[----:B------:R-:W-:Y:S01]  /*00e0*/  ISETP.NE.AND P0, PT, R0, RZ, PT ;  /* 0x000000ff0000720c */ /* 0x000fe20003f05270 */
[----:B------:R-:W-:-:S12]  /*00f0*/  BSSY.RECONVERGENT B0, `(.L_x_0) ;  /* 0x0000066000007945 */ /* 0x000fd80003800200 */
[----:B------:R-:W0:Y:S01]  /*0100*/  @!P0 S2R R3, SR_CgaCtaId ;  /* 0x0000000000038919 */ /* 0x000e220000008800 */
[----:B------:R-:W-:-:S04]  /*0110*/  @!P0 MOV R2, 0x400 ;  /* 0x0000040000028802 */ /* 0x000fc80000000f00 */
[----:B0-----:R-:W-:-:S05]  /*0120*/  @!P0 LEA R2, R3, R2, 0x18 ;  /* 0x0000000203028211 */ /* 0x001fca00078ec0ff */
[----:B------:R0:W-:Y:S01]  /*0130*/  @!P0 STS.U8 [R2], RZ ;  /* 0x000000ff02008388 */ /* 0x0001e20000000000 */
[----:B------:R-:W-:Y:S01]  /*0140*/  BAR.SYNC.DEFER_BLOCKING 0x0 ;  /* 0x0000000000007b1d */ /* 0x000fe20000010000 */
[----:B------:R-:W-:-:S13]  /*0150*/  ISETP.GE.AND P0, PT, R0, UR5, PT ;  /* 0x0000000500007c0c */ /* 0x000fda000bf06270 */
[----:B01----:R-:W-:Y:S05]  /*0160*/  @P0 BRA `(.L_x_1) ;  /* 0x0000000400780947 */ /* 0x003fea0003800000 */
[----:B------:R-:W-:-:S07]  /*0170*/  MOV R7, R0 ;  /* 0x0000000000077202 */ /* 0x000fce0000000f00 */
.L_x_10:
[----:B0-----:R-:W0:Y:S01]  /*0180*/  LDCU UR6, c[0x0][0x390] ;  /* 0x00007200ff0677ac */ /* 0x001e220008000800 */
[----:B------:R-:W-:Y:S01]  /*0190*/  IADD3 R8, PT, PT, R7, 0x2, RZ ;  /* 0x0000000207087810 */ /* 0x000fe20007ffe0ff */
[----:B------:R-:W-:Y:S03]  /*01a0*/  BSSY.RECONVERGENT B1, `(.L_x_2) ;  /* 0x0000057000017945 */ /* 0x000fe60003800200 */
[----:B0-----:R-:W-:-:S13]  /*01b0*/  ISETP.GE.AND P0, PT, R8, UR6, PT ;  /* 0x0000000608007c0c */ /* 0x001fda000bf06270 */
[----:B-1----:R-:W-:Y:S05]  /*01c0*/  @P0 BRA `(.L_x_3) ;  /* 0x0000000400500947 */ /* 0x002fea0003800000 */
[----:B------:R-:W0:Y:S01]  /*01d0*/  LDC.64 R4, c[0x0][0x380] ;  /* 0x0000e000ff047b82 */ /* 0x000e220000000a00 */
[C---:B------:R-:W-:Y:S02]  /*01e0*/  VIADD R9, R7.reuse, 0x1 ;  /* 0x0000000107097836 */ /* 0x040fe40000000000 */
[----:B0-----:R-:W-:-:S07]  /*01f0*/  IMAD.WIDE R4, R7, 0x4, R4 ;  /* 0x0000000407047825 */ /* 0x001fce00078e0204 */
.L_x_9:
[----:B01----:R-:W0:Y:S01]  /*0200*/  LDC R15, c[0x0][0x390] ;  /* 0x0000e400ff0f7b82 */ /* 0x003e220000000800 */
[----:B------:R-:W-:Y:S01]  /*0210*/  MOV R11, R8 ;  /* 0x00000008000b7202 */ /* 0x000fe20000000f00 */
[----:B------:R-:W-:Y:S01]  /*0220*/  VIADD R8, R8, 0x1 ;  /* 0x0000000108087836 */ /* 0x000fe20000000000 */
[----:B------:R-:W-:Y:S04]  /*0230*/  BSSY.RECONVERGENT B2, `(.L_x_4) ;  /* 0x000004c000027945 */ /* 0x000fe80003800200 */
[----:B------:R-:W-:Y:S02]  /*0240*/  ISETP.GE.AND P2, PT, R8, RZ, PT ;  /* 0x000000ff0800720c */ /* 0x000fe40003f46270 */
[----:B0-----:R-:W-:-:S04]  /*0250*/  IABS R13, R15 ;  /* 0x0000000f000d7213 */ /* 0x001fc80000000000 */
[----:B------:R-:W0:Y:S08]  /*0260*/  I2F.RP R10, R13 ;  /* 0x0000000d000a7306 */ /* 0x000e300000209400 */
[----:B0-----:R-:W0:Y:S02]  /*0270*/  MUFU.RCP R10, R10 ;  /* 0x0000000a000a7308 */ /* 0x001e240000001000 */
[----:B0-----:R-:W-:-:S02]  /*0280*/  IADD3 R2, PT, PT, R10, 0xffffffe, RZ ;  /* 0x0ffffffe0a027810 */ /* 0x001fc40007ffe0ff */
[----:B------:R-:W-:-:S04]  /*0290*/  IABS R10, R8 ;  /* 0x00000008000a7213 */ /* 0x000fc80000000000 */
[----:B------:R0:W1:Y:S02]  /*02a0*/  F2I.FTZ.U32.TRUNC.NTZ R3, R2 ;  /* 0x0000000200037305 */ /* 0x000064000021f000 */
[----:B0-----:R-:W-:Y:S02]  /*02b0*/  HFMA2 R2, -RZ, RZ, 0, 0 ;  /* 0x00000000ff027431 */ /* 0x001fe400000001ff */
[----:B-1----:R-:W-:-:S04]  /*02c0*/  IMAD.MOV R12, RZ, RZ, -R3 ;  /* 0x000000ffff0c7224 */ /* 0x002fc800078e0a03 */
[----:B------:R-:W-:-:S04]  /*02d0*/  IMAD R17, R12, R13, RZ ;  /* 0x0000000d0c117224 */ /* 0x000fc800078e02ff */
[----:B------:R-:W-:-:S06]  /*02e0*/  IMAD.HI.U32 R3, R3, R17, R2 ;  /* 0x0000001103037227 */ /* 0x000fcc00078e0002 */
[----:B------:R-:W-:-:S04]  /*02f0*/  IMAD.HI.U32 R3, R3, R10, RZ ;  /* 0x0000000a03037227 */ /* 0x000fc800078e00ff */
[----:B------:R-:W-:-:S04]  /*0300*/  IMAD.MOV R3, RZ, RZ, -R3 ;  /* 0x000000ffff037224 */ /* 0x000fc800078e0a03 */
[----:B------:R-:W-:-:S05]  /*0310*/  IMAD R2, R13, R3, R10 ;  /* 0x000000030d027224 */ /* 0x000fca00078e020a */
[----:B------:R-:W-:-:S13]  /*0320*/  ISETP.GT.U32.AND P0, PT, R13, R2, PT ;  /* 0x000000020d00720c */ /* 0x000fda0003f04070 */
[----:B------:R-:W-:Y:S02]  /*0330*/  @!P0 IADD3 R2, PT, PT, R2, -R13, RZ ;  /* 0x8000000d02028210 */ /* 0x000fe40007ffe0ff */
[----:B------:R-:W-:Y:S02]  /*0340*/  ISETP.NE.AND P0, PT, R15, RZ, PT ;  /* 0x000000ff0f00720c */ /* 0x000fe40003f05270 */
[----:B------:R-:W-:-:S13]  /*0350*/  ISETP.GT.U32.AND P1, PT, R13, R2, PT ;  /* 0x000000020d00720c */ /* 0x000fda0003f24070 */
[----:B------:R-:W-:-:S05]  /*0360*/  @!P1 IMAD.IADD R2, R2, 0x1, -R13 ;  /* 0x0000000102029824 */ /* 0x000fca00078e0a0d */
[----:B------:R-:W-:-:S05]  /*0370*/  MOV R22, R2 ;  /* 0x0000000200167202 */ /* 0x000fca0000000f00 */
[----:B------:R-:W-:Y:S01]  /*0380*/  @!P2 IMAD.MOV R22, RZ, RZ, -R22 ;  /* 0x000000ffff16a224 */ /* 0x000fe200078e0a16 */
[-C--:B------:R-:W-:Y:S02]  /*0390*/  @!P0 LOP3.LUT R22, RZ, R15.reuse, RZ, 0x33, !PT ;  /* 0x0000000fff168212 */ /* 0x080fe400078e33ff */
[----:B------:R-:W-:Y:S02]  /*03a0*/  ISETP.GE.AND P0, PT, R8, R15, PT ;  /* 0x0000000f0800720c */ /* 0x000fe40003f06270 */
[----:B------:R-:W-:-:S13]  /*03b0*/  ISETP.NE.AND P1, PT, R22, R7, PT ;  /* 0x000000071600720c */ /* 0x000fda0003f25270 */
[----:B------:R-:W-:Y:S05]  /*03c0*/  @!P1 BRA `(.L_x_5) ;  /* 0x0000000000c89947 */ /* 0x000fea0003800000 */
[----:B------:R-:W0:Y:S01]  /*03d0*/  LDC.64 R2, c[0x0][0x380] ;  /* 0x0000e000ff027b82 */ /* 0x000e220000000a00 */
[----:B--2---:R-:W2:Y:S04]  /*03e0*/  LDG.E R10, desc[UR8][R4.64] ;  /* 0x00000008040a7981 */ /* 0x004ea8000c1e1900 */
[----:B------:R-:W2:Y:S03]  /*03f0*/  LDG.E R14, desc[UR8][R4.64+0x4] ;  /* 0x00000408040e7981 */ /* 0x000ea6000c1e1900 */
[----:B------:R-:W1:Y:S01]  /*0400*/  LDC.64 R12, c[0x0][0x388] ;  /* 0x0000e200ff0c7b82 */ /* 0x000e620000000a00 */
[----:B0-----:R-:W-:-:S04]  /*0410*/  IMAD.WIDE R22, R22, 0x4, R2 ;  /* 0x0000000416167825 */ /* 0x001fc800078e0202 */
[----:B------:R-:W-:Y:S02]  /*0420*/  IMAD.WIDE R20, R11, 0x4, R2 ;  /* 0x000000040b147825 */ /* 0x000fe400078e0202 */
[----:B------:R-:W3:Y:S04]  /*0430*/  LDG.E R22, desc[UR8][R22.64] ;  /* 0x0000000816167981 */ /* 0x000ee8000c1e1900 */
[----:B------:R-:W4:Y:S01]  /*0440*/  LDG.E R20, desc[UR8][R20.64] ;  /* 0x0000000814147981 */ /* 0x000f22000c1e1900 */
[----:B--2---:R-:W-:-:S04]  /*0450*/  IMAD R17, R10, R15, R14 ;  /* 0x0000000f0a117224 */ /* 0x004fc800078e020e */
[----:B-1----:R-:W-:-:S06]  /*0460*/  IMAD.WIDE R16, R17, 0x4, R12 ;  /* 0x0000000411107825 */ /* 0x002fcc00078e020c */
[----:B------:R-:W2:Y:S01]  /*0470*/  LDG.E R16, desc[UR8][R16.64] ;  /* 0x0000000810107981 */ /* 0x000ea2000c1e1900 */
[-CC-:B---3--:R-:W-:Y:S02]  /*0480*/  IMAD R27, R14, R15.reuse, R22.reuse ;  /* 0x0000000f0e1b7224 */ /* 0x188fe400078e0216 */
[-C--:B----4-:R-:W-:Y:S02]  /*0490*/  IMAD R19, R20, R15.reuse, R22 ;  /* 0x0000000f14137224 */ /* 0x090fe400078e0216 */
[----:B------:R-:W-:Y:S02]  /*04a0*/  IMAD R25, R10, R15, R20 ;  /* 0x0000000f0a197224 */ /* 0x000fe400078e0214 */
[----:B------:R-:W-:-:S04]  /*04b0*/  IMAD.WIDE R14, R27, 0x4, R12 ;  /* 0x000000041b0e7825 */ /* 0x000fc800078e020c */
[--C-:B------:R-:W-:Y:S02]  /*04c0*/  IMAD.WIDE R18, R19, 0x4, R12.reuse ;  /* 0x0000000413127825 */ /* 0x100fe400078e020c */
[----:B------:R-:W3:Y:S02]  /*04d0*/  LDG.E R15, desc[UR8][R14.64] ;  /* 0x000000080e0f7981 */ /* 0x000ee4000c1e1900 */
[----:B------:R-:W-:Y:S02]  /*04e0*/  IMAD.WIDE R12, R25, 0x4, R12 ;  /* 0x00000004190c7825 */ /* 0x000fe400078e020c */
[----:B------:R-:W2:Y:S04]  /*04f0*/  LDG.E R19, desc[UR8][R18.64] ;  /* 0x0000000812137981 */ /* 0x000ea8000c1e1900 */
[----:B------:R-:W3:Y:S01]  /*0500*/  LDG.E R12, desc[UR8][R12.64] ;  /* 0x000000080c0c7981 */ /* 0x000ee2000c1e1900 */
[----:B--2---:R-:W-:Y:S01]  /*0510*/  FADD R25, R16, R19 ;  /* 0x0000001310197221 */ /* 0x004fe20000000000 */
[----:B---3--:R-:W-:-:S05]  /*0520*/  FADD R10, R12, R15 ;  /* 0x0000000f0c0a7221 */ /* 0x008fca0000000000 */
[----:B------:R-:W-:-:S13]  /*0530*/  FSETP.GEU.AND P1, PT, R10, R25, PT ;  /* 0x000000190a00720b */ /* 0x000fda0003f2e000 */
[----:B------:R-:W-:Y:S05]  /*0540*/  @P1 BRA `(.L_x_5) ;  /* 0x0000000000681947 */ /* 0x000fea0003800000 */
[----:B------:R-:W0:Y:S01]  /*0550*/  LDC.64 R12, c[0x0][0x398] ;  /* 0x0000e600ff0c7b82 */ /* 0x000e220000000a00 */
[----:B------:R-:W-:Y:S01]  /*0560*/  ISETP.GE.AND P1, PT, R9, R11, PT ;  /* 0x0000000b0900720c */ /* 0x000fe20003f26270 */
[----:B------:R-:W-:Y:S01]  /*0570*/  BSSY.RECONVERGENT B3, `(.L_x_6) ;  /* 0x0000011000037945 */ /* 0x000fe20003800200 */
[----:B------:R-:W-:-:S11]  /*0580*/  FADD R25, -R25, R10 ;  /* 0x0000000a19197221 */ /* 0x000fd60000000100 */
[----:B------:R-:W-:Y:S05]  /*0590*/  @P1 BRA `(.L_x_7) ;  /* 0x0000000000381947 */ /* 0x000fea0003800000 */
[----:B------:R-:W-:Y:S01]  /*05a0*/  MOV R10, R7 ;  /* 0x00000007000a7202 */ /* 0x000fe20000000f00 */
[----:B------:R-:W-:-:S07]  /*05b0*/  IMAD.MOV.U32 R19, RZ, RZ, R9 ;  /* 0x000000ffff137224 */ /* 0x000fce00078e0009 */
.L_x_8:
[----:B-1----:R-:W-:-:S04]  /*05c0*/  IMAD.WIDE R16, R11, 0x4, R2 ;  /* 0x000000040b107825 */ /* 0x002fc800078e0202 */
[----:B------:R-:W-:Y:S01]  /*05d0*/  IMAD.WIDE R14, R19, 0x4, R2 ;  /* 0x00000004130e7825 */ /* 0x000fe200078e0202 */
[----:B------:R-:W2:Y:S04]  /*05e0*/  LDG.E R23, desc[UR8][R16.64] ;  /* 0x0000000810177981 */ /* 0x000ea8000c1e1900 */
[----:B------:R-:W3:Y:S01]  /*05f0*/  LDG.E R21, desc[UR8][R14.64] ;  /* 0x000000080e157981 */ /* 0x000ee2000c1e1900 */
[----:B------:R-:W-:Y:S01]  /*0600*/  VIADD R11, R11, 0xffffffff ;  /* 0xffffffff0b0b7836 */ /* 0x000fe20000000000 */
[C---:B------:R-:W-:Y:S01]  /*0610*/  IADD3 R18, PT, PT, R10.reuse, 0x2, RZ ;  /* 0x000000020a127810 */ /* 0x040fe20007ffe0ff */
[----:B------:R-:W-:Y:S01]  /*0620*/  VIADD R19, R19, 0x1 ;  /* 0x0000000113137836 */ /* 0x000fe20000000000 */
[----:B------:R-:W-:Y:S02]  /*0630*/  IADD3 R10, PT, PT, R10, 0x1, RZ ;  /* 0x000000010a0a7810 */ /* 0x000fe40007ffe0ff */
[----:B------:R-:W-:Y:S01]  /*0640*/  ISETP.GE.AND P1, PT, R18, R11, PT ;  /* 0x0000000b1200720c */ /* 0x000fe20003f26270 */
[----:B--2---:R1:W-:Y:S04]  /*0650*/  STG.E desc[UR8][R14.64], R23 ;  /* 0x000000170e007986 */ /* 0x0043e8000c101908 */
[----:B---3--:R1:W-:Y:S08]  /*0660*/  STG.E desc[UR8][R16.64], R21 ;  /* 0x0000001510007986 */ /* 0x0083f0000c101908 */
[----:B------:R-:W-:Y:S05]  /*0670*/  @!P1 BRA `(.L_x_8) ;  /* 0xfffffffc00d09947 */ /* 0x000fea000383ffff */
.L_x_7:
[----:B------:R-:W-:Y:S05]  /*0680*/  BSYNC.RECONVERGENT B3 ;  /* 0x0000000000037941 */ /* 0x000fea0003800200 */
.L_x_6:
[----:B0-----:R0:W-:Y:S01]  /*0690*/  REDG.E.ADD.F32.FTZ.RN.STRONG.GPU desc[UR8][R12.64], R25 ;  /* 0x000000190c0079a6 */ /* 0x0011e2000c12f308 */
[----:B------:R-:W2:Y:S01]  /*06a0*/  S2UR UR7, SR_CgaCtaId ;  /* 0x00000000000779c3 */ /* 0x000ea20000008800 */
[----:B------:R-:W-:Y:S01]  /*06b0*/  UMOV UR6, 0x400 ;  /* 0x0000040000067882 */ /* 0x000fe20000000000 */
[----:B------:R-:W-:Y:S01]  /*06c0*/  HFMA2 R2, -RZ, RZ, 0, 5.9604644775390625e-08 ;  /* 0x00000001ff027431 */ /* 0x000fe200000001ff */
[----:B--2---:R-:W-:-:S09]  /*06d0*/  ULEA UR6, UR7, UR6, 0x18 ;  /* 0x0000000607067291 */ /* 0x004fd2000f8ec0ff */
[----:B------:R0:W-:Y:S03]  /*06e0*/  STS.U8 [UR6], R2 ;  /* 0x00000002ff007988 */ /* 0x0001e60008000006 */
.L_x_5:
[----:B--2---:R-:W-:Y:S05]  /*06f0*/  BSYNC.RECONVERGENT B2 ;  /* 0x0000000000027941 */ /* 0x004fea0003800200 */
.L_x_4:
[----:B------:R-:W-:Y:S05]  /*0700*/  @!P0 BRA `(.L_x_9) ;  /* 0xfffffff800bc8947 */ /* 0x000fea000383ffff */
.L_x_3:
[----:B--2---:R-:W-:Y:S05]  /*0710*/  BSYNC.RECONVERGENT B1 ;  /* 0x0000000000017941 */ /* 0x004fea0003800200 */
.L_x_2:
[----:B------:R-:W-:-:S05]  /*0720*/  IMAD.IADD R7, R6, 0x1, R7 ;  /* 0x0000000106077824 */ /* 0x000fca00078e0207 */
[----:B------:R-:W-:-:S13]  /*0730*/  ISETP.GE.AND P0, PT, R7, UR5, PT ;  /* 0x0000000507007c0c */ /* 0x000fda000bf06270 */
[----:B------:R-:W-:Y:S05]  /*0740*/  @!P0 BRA `(.L_x_10) ;  /* 0xfffffff8008c8947 */ /* 0x000fea000383ffff */
.L_x_1:
[----:B--2---:R-:W-:Y:S05]  /*0750*/  BSYNC.RECONVERGENT B0 ;  /* 0x0000000000007941 */ /* 0x004fea0003800200 */
.L_x_0:
[----:B------:R-:W2:Y:S08]  /*0760*/  S2UR UR7, SR_CgaCtaId ;  /* 0x00000000000779c3 */ /* 0x000eb00000008800 */
[----:B------:R-:W-:Y:S01]  /*0770*/  BAR.SYNC.DEFER_BLOCKING 0x0 ;  /* 0x0000000000007b1d */ /* 0x000fe20000010000 */
[----:B------:R-:W-:-:S05]  /*0780*/  UIADD3 UR4, UPT, UPT, UR4, 0x1, URZ ;  /* 0x0000000104047890 */ /* 0x000fca000fffe0ff */
[----:B------:R-:W-:Y:S02]  /*0790*/  UMOV UR6, 0x400 ;  /* 0x0000040000067882 */ /* 0x000fe40000000000 */
[----:B------:R-:W3:Y:S01]  /*07a0*/  LDC R3, c[0x0][0x3a0] ;  /* 0x0000e800ff037b82 */ /* 0x000ee20000000800 */
[----:B--2---:R-:W-:Y:S01]  /*07b0*/  ULEA UR6, UR7, UR6, 0x18 ;  /* 0x0000000607067291 */ /* 0x004fe2000f8ec0ff */
[----:B---3--:R-:W-:-:S08]  /*07c0*/  ISETP.LE.AND P0, PT, R3, UR4, PT ;  /* 0x0000000403007c0c */ /* 0x008fd0000bf03270 */
[----:B0-----:R-:W0:Y:S02]  /*07d0*/  LDS.U8 R2, [UR6] ;  /* 0x00000006ff027984 */ /* 0x001e240008000000 */
[----:B0-----:R-:W-:-:S13]  /*07e0*/  ISETP.NE.AND P1, PT, R2, RZ, PT ;  /* 0x000000ff0200720c */ /* 0x001fda0003f25270 */
[----:B------:R-:W-:Y:S05]  /*07f0*/  @!P0 BRA P1, `(.L_x_11) ;  /* 0xfffffff800388947 */ /* 0x000fea000083ffff */
[----:B------:R-:W-:Y:S05]  /*0800*/  EXIT ;  /* 0x000000000000794d */ /* 0x000fea0003800000 */
.L_x_12:
[----:B------:R-:W-:-:S00]  /*0810*/  BRA `(.L_x_12) ;  /* 0xfffffffc00fc7947 */ /* 0x000fc0000383ffff */
[----:B------:R-:W-:-:S00]  /*0820*/  NOP ;  /* 0x0000000000007918 */ /* 0x000fc00000000000 */
        /* <DEDUP_REMOVED lines=13> */
.L_x_113:


//--------------------- .text._Z13find_best_antP3AntiPiPf --------------------------
	.section	.text._Z13find_best_antP3AntiPiPf,"ax",@progbits
	.align	128
        .global         _Z13find_best_antP3AntiPiPf
        .type           _Z13find_best_antP3AntiPiPf,@function
        .size           _Z13find_best_antP3AntiPiPf,(.L_x_114 - _Z13find_best_antP3AntiPiPf)
        .other          _Z13find_best_antP3AntiPiPf,@"STO_CUDA_ENTRY STV_DEFAULT"
_Z13find_best_antP3AntiPiPf:
.text._Z13find_best_antP3AntiPiPf:
[----:B------:R-:W-:Y:S01]  /*0000*/  LDC R1, c[0x0][0x37c] ;  /* 0x0000df00ff017b82 */ /* 0x000fe20000000800 */
[----:B------:R-:W0:Y:S07]  /*0010*/  S2R R9, SR_TID.X ;  /* 0x0000000000097919 */ /* 0x000e2e0000002100 */
[----:B------:R-:W0:Y:S01]  /*0020*/  S2UR UR4, SR_CTAID.X ;  /* 0x00000000000479c3 */ /* 0x000e220000002500 */
[----:B------:R-:W1:Y:S01]  /*0030*/  LDCU UR5, c[0x0][0x388] ;  /* 0x00007100ff0577ac */ /* 0x000e620008000800 */
[----:B------:R-:W-:Y:S01]  /*0040*/  IMAD.MOV.U32 R4, RZ, RZ, 0x7f7fffff ;  /* 0x7f7fffffff047424 */ /* 0x000fe200078e00ff */
[----:B------:R-:W2:Y:S05]  /*0050*/  LDCU.64 UR8, c[0x0][0x358] ;  /* 0x00006b00ff0877ac */ /* 0x000eaa0008000a00 */
[----:B------:R-:W0:Y:S02]  /*0060*/  LDC R0, c[0x0][0x360] ;  /* 0x0000d800ff007b82 */ /* 0x000e240000000800 */
[----:B0-----:R-:W-:-:S05]  /*0070*/  IMAD R5, R0, UR4, R9 ;  /* 0x0000000400057c24 */ /* 0x001fca000f8e0209 */
[----:B-1----:R-:W-:-:S13]  /*0080*/  ISETP.GE.AND P0, PT, R5, UR5, PT ;  /* 0x0000000505007c0c */ /* 0x002fda000bf06270 */
[----:B------:R-:W0:Y:S02]  /*0090*/  @!P0 LDC.64 R2, c[0x0][0x380] ;  /* 0x0000e000ff028b82 */ /* 0x000e240000000a00 */
[----:B0-----:R-:W-:-:S05]  /*00a0*/  @!P0 IMAD.WIDE R2, R5, 0x20, R2 ;  /* 0x0000002005028825 */ /* 0x001fca00078e0202 */
[----:B--2---:R-:W2:Y:S01]  /*00b0*/  @!P0 LDG.E R4, desc[UR8][R2.64+0x10] ;  /* 0x0000100802048981 */ /* 0x004ea2000c1e1900 */
[----:B------:R-:W0:Y:S01]  /*00c0*/  S2UR UR6, SR_CgaCtaId ;  /* 0x00000000000679c3 */ /* 0x000e220000008800 */
[----:B------:R-:W-:Y:S01]  /*00d0*/  UMOV UR4, 0x400 ;  /* 0x0000040000047882 */ /* 0x000fe20000000000 */
[----:B------:R-:W-:Y:S01]  /*00e0*/  IMAD.MOV.U32 R6, RZ, RZ, -0x1 ;  /* 0xffffffffff067424 */ /* 0x000fe200078e00ff */
[----:B------:R-:W-:Y:S01]  /*00f0*/  UIADD3 UR5, UPT, UPT, UR4, 0x400, URZ ;  /* 0x0000040004057890 */ /* 0x000fe2000fffe0ff */
[----:B------:R-:W-:Y:S01]  /*0100*/  @!P0 IMAD.MOV.U32 R6, RZ, RZ, R5 ;  /* 0x000000ffff068224 */ /* 0x000fe200078e0005 */
[----:B------:R-:W-:Y:S01]  /*0110*/  ISETP.GE.U32.AND P0, PT, R0, 0x2, PT ;  /* 0x000000020000780c */ /* 0x000fe20003f06070 */
[----:B0-----:R-:W-:Y:S02]  /*0120*/  ULEA UR4, UR6, UR4, 0x18 ;  /* 0x0000000406047291 */ /* 0x001fe4000f8ec0ff */
[----:B------:R-:W-:-:S04]  /*0130*/  ULEA UR5, UR6, UR5, 0x18 ;  /* 0x0000000506057291 */ /* 0x000fc8000f8ec0ff */
[C---:B------:R-:W-:Y:S02]  /*0140*/  LEA R5, R9.reuse, UR4, 0x2 ;  /* 0x0000000409057c11 */ /* 0x040fe4000f8e10ff */
[----:B------:R-:W-:-:S03]  /*0150*/  LEA R7, R9, UR5, 0x2 ;  /* 0x0000000509077c11 */ /* 0x000fc6000f8e10ff */
[----:B--2---:R0:W-:Y:S04]  /*0160*/  STS [R5], R4 ;  /* 0x0000000405007388 */ /* 0x0041e80000000800 */
[----:B------:R0:W-:Y:S01]  /*0170*/  STS [R7], R6 ;  /* 0x0000000607007388 */ /* 0x0001e20000000800 */
[----:B------:R-:W-:Y:S06]  /*0180*/  BAR.SYNC.DEFER_BLOCKING 0x0 ;  /* 0x0000000000007b1d */ /* 0x000fec0000010000 */
[----:B------:R-:W-:Y:S05]  /*0190*/  @!P0 BRA `(.L_x_13) ;  /* 0x0000000000448947 */ /* 0x000fea0003800000 */
.L_x_16:
[--C-:B0-----:R-:W-:Y:S01]  /*01a0*/  IMAD.MOV.U32 R6, RZ, RZ, R0.reuse ;  /* 0x000000ffff067224 */ /* 0x101fe200078e0000 */
[----:B------:R-:W-:Y:S01]  /*01b0*/  SHF.R.U32.HI R0, RZ, 0x1, R0 ;  /* 0x00000001ff007819 */ /* 0x000fe20000011600 */
[----:B------:R-:W-:Y:S03]  /*01c0*/  BSSY.RECONVERGENT B0, `(.L_x_14) ;  /* 0x000000b000007945 */ /* 0x000fe60003800200 */
[----:B------:R-:W-:-:S13]  /*01d0*/  ISETP.GE.U32.AND P0, PT, R9, R0, PT ;  /* 0x000000000900720c */ /* 0x000fda0003f06070 */
[----:B------:R-:W-:Y:S05]  /*01e0*/  @P0 BRA `(.L_x_15) ;  /* 0x0000000000200947 */ /* 0x000fea0003800000 */
[----:B------:R-:W-:Y:S01]  /*01f0*/  IMAD R2, R0, 0x4, R5 ;  /* 0x0000000400027824 */ /* 0x000fe200078e0205 */
[----:B------:R-:W-:Y:S05]  /*0200*/  LDS R3, [R5] ;  /* 0x0000000005037984 */ /* 0x000fea0000000800 */
[----:B------:R-:W0:Y:S02]  /*0210*/  LDS R2, [R2] ;  /* 0x0000000002027984 */ /* 0x000e240000000800 */
[----:B0-----:R-:W-:-:S13]  /*0220*/  FSETP.GEU.AND P0, PT, R2, R3, PT ;  /* 0x000000030200720b */ /* 0x001fda0003f0e000 */
[----:B------:R-:W-:Y:S01]  /*0230*/  @!P0 IMAD R3, R0, 0x4, R7 ;  /* 0x0000000400038824 */ /* 0x000fe200078e0207 */
[----:B------:R-:W-:Y:S04]  /*0240*/  @!P0 STS [R5], R2 ;  /* 0x0000000205008388 */ /* 0x000fe80000000800 */
[----:B------:R-:W0:Y:S04]  /*0250*/  @!P0 LDS R4, [R3] ;  /* 0x0000000003048984 */ /* 0x000e280000000800 */
[----:B0-----:R0:W-:Y:S02]  /*0260*/  @!P0 STS [R7], R4 ;  /* 0x0000000407008388 */ /* 0x0011e40000000800 */
.L_x_15:
[----:B------:R-:W-:Y:S05]  /*0270*/  BSYNC.RECONVERGENT B0 ;  /* 0x0000000000007941 */ /* 0x000fea0003800200 */
.L_x_14:
[----:B------:R-:W-:Y:S01]  /*0280*/  BAR.SYNC.DEFER_BLOCKING 0x0 ;  /* 0x0000000000007b1d */ /* 0x000fe20000010000 */
[----:B------:R-:W-:-:S13]  /*0290*/  ISETP.GT.U32.AND P0, PT, R6, 0x3, PT ;  /* 0x000000030600780c */ /* 0x000fda0003f04070 */
[----:B------:R-:W-:Y:S05]  /*02a0*/  @P0 BRA `(.L_x_16) ;  /* 0xfffffffc00bc0947 */ /* 0x000fea000383ffff */
.L_x_13:
[----:B------:R-:W-:-:S13]  /*02b0*/  ISETP.NE.AND P0, PT, R9, RZ, PT ;  /* 0x000000ff0900720c */ /* 0x000fda0003f05270 */
[----:B------:R-:W-:Y:S05]  /*02c0*/  @P0 EXIT ;  /* 0x000000000000094d */ /* 0x000fea0003800000 */
[----:B------:R-:W1:Y:S01]  /*02d0*/  S2UR UR5, SR_CgaCtaId ;  /* 0x00000000000579c3 */ /* 0x000e620000008800 */
[----:B------:R-:W-:-:S07]  /*02e0*/  UMOV UR4, 0x400 ;  /* 0x0000040000047882 */ /* 0x000fce0000000000 */
[----:B------:R-:W2:Y:S01]  /*02f0*/  LDC.64 R2, c[0x0][0x398] ;  /* 0x0000e600ff027b82 */ /* 0x000ea20000000a00 */
[----:B-1----:R-:W-:-:S09]  /*0300*/  ULEA UR4, UR5, UR4, 0x18 ;  /* 0x0000000405047291 */ /* 0x002fd2000f8ec0ff */
[----:B0-----:R-:W2:Y:S04]  /*0310*/  LDS R5, [UR4] ;  /* 0x00000004ff057984 */ /* 0x001ea80008000800 */
[----:B--2---:R0:W-:Y:S04]  /*0320*/  REDG.E.MIN.S32.STRONG.GPU desc[UR8][R2.64], R5 ;  /* 0x000000050200798e */ /* 0x0041e8000c92e308 */
[----:B------:R-:W2:Y:S02]  /*0330*/  ATOMG.E.OR.STRONG.GPU PT, R0, desc[UR8][R2.64], RZ ;  /* 0x800000ff020079a8 */ /* 0x000ea4000b1ef108 */
[----:B--2---:R-:W-:-:S13]  /*0340*/  FSETP.NEU.AND P0, PT, R0, R5, PT ;  /* 0x000000050000720b */ /* 0x004fda0003f0d000 */
[----:B0-----:R-:W-:Y:S05]  /*0350*/  @P0 EXIT ;  /* 0x000000000000094d */ /* 0x001fea0003800000 */
[----:B------:R-:W0:Y:S01]  /*0360*/  LDS R5, [UR4+0x400] ;  /* 0x00040004ff057984 */ /* 0x000e220008000800 */
[----:B------:R-:W0:Y:S03]  /*0370*/  LDC.64 R2, c[0x0][0x390] ;  /* 0x0000e400ff027b82 */ /* 0x000e260000000a00 */
[----:B0-----:R-:W-:Y:S01]  /*0380*/  STG.E desc[UR8][R2.64], R5 ;  /* 0x0000000502007986 */ /* 0x001fe2000c101908 */
[----:B------:R-:W-:Y:S05]  /*0390*/  EXIT ;  /* 0x000000000000794d */ /* 0x000fea0003800000 */
.L_x_17:
        /* <DEDUP_REMOVED lines=14> */
.L_x_114:


//--------------------- .text._Z17deposit_pheromonePfPifi --------------------------
	.section	.text._Z17deposit_pheromonePfPifi,"ax",@progbits
	.align	128
        .global         _Z17deposit_pheromonePfPifi
        .type           _Z17deposit_pheromonePfPifi,@function
        .size           _Z17deposit_pheromonePfPifi,(.L_x_115 - _Z17deposit_pheromonePfPifi)
        .other          _Z17deposit_pheromonePfPifi,@"STO_CUDA_ENTRY STV_DEFAULT"
_Z17deposit_pheromonePfPifi:
.text._Z17deposit_pheromonePfPifi:
[----:B------:R-:W-:Y:S01]  /*0000*/  LDC R1, c[0x0][0x37c] ;  /* 0x0000df00ff017b82 */ /* 0x000fe20000000800 */
[----:B------:R-:W0:Y:S07]  /*0010*/  S2R R2, SR_TID.X ;  /* 0x0000000000027919 */ /* 0x000e2e0000002100 */
[----:B------:R-:W0:Y:S08]  /*0020*/  S2UR UR4, SR_CTAID.X ;  /* 0x00000000000479c3 */ /* 0x000e300000002500 */
[----:B------:R-:W0:Y:S08]  /*0030*/  LDC R7, c[0x0][0x360] ;  /* 0x0000d800ff077b82 */ /* 0x000e300000000800 */
[----:B------:R-:W1:Y:S01]  /*0040*/  LDC R0, c[0x0][0x394] ;  /* 0x0000e500ff007b82 */ /* 0x000e620000000800 */
[----:B0-----:R-:W-:-:S05]  /*0050*/  IMAD R7, R7, UR4, R2 ;  /* 0x0000000407077c24 */ /* 0x001fca000f8e0202 */
[----:B-1----:R-:W-:-:S13]  /*0060*/  ISETP.GE.AND P0, PT, R7, R0, PT ;  /* 0x000000000700720c */ /* 0x002fda0003f06270 */
[----:B------:R-:W-:Y:S05]  /*0070*/  @P0 EXIT ;  /* 0x000000000000094d */ /* 0x000fea0003800000 */
[----:B------:R-:W-:Y:S01]  /*0080*/  IABS R9, R0 ;  /* 0x0000000000097213 */ /* 0x000fe20000000000 */
[----:B------:R-:W-:Y:S01]  /*0090*/  VIADD R6, R7, 0x1 ;  /* 0x0000000107067836 */ /* 0x000fe20000000000 */
[----:B------:R-:W0:Y:S02]  /*00a0*/  LDCU.64 UR4, c[0x0][0x358] ;  /* 0x00006b00ff0477ac */ /* 0x000e240008000a00 */
[----:B------:R-:W1:Y:S02]  /*00b0*/  I2F.RP R4, R9 ;  /* 0x0000000900047306 */ /* 0x000e640000209400 */
[----:B------:R-:W-:-:S06]  /*00c0*/  ISETP.GE.AND P2, PT, R6, RZ, PT ;  /* 0x000000ff0600720c */ /* 0x000fcc0003f46270 */
[----:B-1----:R-:W1:Y:S02]  /*00d0*/  MUFU.RCP R4, R4 ;  /* 0x0000000400047308 */ /* 0x002e640000001000 */
[----:B-1----:R-:W-:-:S06]  /*00e0*/  IADD3 R2, PT, PT, R4, 0xffffffe, RZ ;  /* 0x0ffffffe04027810 */ /* 0x002fcc0007ffe0ff */
[----:B------:R1:W2:Y:S02]  /*00f0*/  F2I.FTZ.U32.TRUNC.NTZ R3, R2 ;  /* 0x0000000200037305 */ /* 0x0002a4000021f000 */
[----:B-1----:R-:W-:Y:S01]  /*0100*/  HFMA2 R2, -RZ, RZ, 0, 0 ;  /* 0x00000000ff027431 */ /* 0x002fe200000001ff */
[----:B--2---:R-:W-:-:S05]  /*0110*/  IADD3 R8, PT, PT, RZ, -R3, RZ ;  /* 0x80000003ff087210 */ /* 0x004fca0007ffe0ff */
[----:B------:R-:W-:Y:S01]  /*0120*/  IMAD R5, R8, R9, RZ ;  /* 0x0000000908057224 */ /* 0x000fe200078e02ff */
[----:B------:R-:W-:-:S03]  /*0130*/  IABS R8, R6 ;  /* 0x0000000600087213 */ /* 0x000fc60000000000 */
[----:B------:R-:W-:Y:S02]  /*0140*/  IMAD.HI.U32 R3, R3, R5, R2 ;  /* 0x0000000503037227 */ /* 0x000fe400078e0002 */
[----:B------:R-:W1:Y:S04]  /*0150*/  LDC.64 R4, c[0x0][0x388] ;  /* 0x0000e200ff047b82 */ /* 0x000e680000000a00 */
        /* <DEDUP_REMOVED lines=8> */
[----:B------:R-:W-:Y:S01]  /*01e0*/  MOV R9, R2 ;  /* 0x0000000200097202 */ /* 0x000fe20000000f00 */
[----:B-1----:R-:W-:-:S04]  /*01f0*/  IMAD.WIDE R2, R7, 0x4, R4 ;  /* 0x0000000407027825 */ /* 0x002fc800078e0204 */
[----:B------:R-:W-:Y:S01]  /*0200*/  @!P2 IMAD.MOV R9, RZ, RZ, -R9 ;  /* 0x000000ffff09a224 */ /* 0x000fe200078e0a09 */
[----:B------:R-:W-:Y:S01]  /*0210*/  @!P0 LOP3.LUT R9, RZ, R0, RZ, 0x33, !PT ;  /* 0x00000000ff098212 */ /* 0x000fe200078e33ff */
[----:B0-----:R-:W2:Y:S04]  /*0220*/  LDG.E R3, desc[UR4][R2.64] ;  /* 0x0000000402037981 */ /* 0x001ea8000c1e1900 */
[----:B------:R-:W-:-:S05]  /*0230*/  IMAD.WIDE R4, R9, 0x4, R4 ;  /* 0x0000000409047825 */ /* 0x000fca00078e0204 */
[----:B------:R-:W2:Y:S02]  /*0240*/  LDG.E R8, desc[UR4][R4.64] ;  /* 0x0000000404087981 */ /* 0x000ea4000c1e1900 */
[----:B--2---:R-:W-:-:S04]  /*0250*/  LOP3.LUT R6, R3, R8, RZ, 0xfc, !PT ;  /* 0x0000000803067212 */ /* 0x004fc800078efcff */
[----:B------:R-:W-:-:S13]  /*0260*/  ISETP.GE.AND P0, PT, R6, RZ, PT ;  /* 0x000000ff0600720c */ /* 0x000fda0003f06270 */
[----:B------:R-:W-:Y:S05]  /*0270*/  @!P0 EXIT ;  /* 0x000000000000894d */ /* 0x000fea0003800000 */
[----:B------:R-:W0:Y:S01]  /*0280*/  LDC.64 R4, c[0x0][0x380] ;  /* 0x0000e000ff047b82 */ /* 0x000e220000000a00 */
[-C--:B------:R-:W-:Y:S02]  /*0290*/  IMAD R7, R3, R0.reuse, R8 ;  /* 0x0000000003077224 */ /* 0x080fe400078e0208 */
[----:B------:R-:W-:-:S05]  /*02a0*/  IMAD R9, R8, R0, R3 ;  /* 0x0000000008097224 */ /* 0x000fca00078e0203 */
[----:B------:R-:W1:Y:S01]  /*02b0*/  LDC R11, c[0x0][0x390] ;  /* 0x0000e400ff0b7b82 */ /* 0x000e620000000800 */
[----:B0-----:R-:W-:-:S04]  /*02c0*/  IMAD.WIDE R2, R7, 0x4, R4 ;  /* 0x0000000407027825 */ /* 0x001fc800078e0204 */
[----:B------:R-:W-:Y:S01]  /*02d0*/  IMAD.WIDE R4, R9, 0x4, R4 ;  /* 0x0000000409047825 */ /* 0x000fe200078e0204 */
[----:B-1----:R-:W-:Y:S04]  /*02e0*/  REDG.E.ADD.F32.FTZ.RN.STRONG.GPU desc[UR4][R2.64], R11 ;  /* 0x0000000b020079a6 */ /* 0x002fe8000c12f304 */
[----:B------:R-:W-:Y:S01]  /*02f0*/  REDG.E.ADD.F32.FTZ.RN.STRONG.GPU desc[UR4][R4.64], R11 ;  /* 0x0000000b040079a6 */ /* 0x000fe2000c12f304 */
[----:B------:R-:W-:Y:S05]  /*0300*/  EXIT ;  /* 0x000000000000794d */ /* 0x000fea0003800000 */
.L_x_18:
        /* <DEDUP_REMOVED lines=15> */
.L_x_115:


//--------------------- .text._Z19evaporate_pheromonePfif --------------------------
	.section	.text._Z19evaporate_pheromonePfif,"ax",@progbits
	.align	128
        .global         _Z19evaporate_pheromonePfif
        .type           _Z19evaporate_pheromonePfif,@function
        .size           _Z19evaporate_pheromonePfif,(.L_x_116 - _Z19evaporate_pheromonePfif)
        .other          _Z19evaporate_pheromonePfif,@"STO_CUDA_ENTRY STV_DEFAULT"
_Z19evaporate_pheromonePfif:
.text._Z19evaporate_pheromonePfif:
[----:B------:R-:W-:Y:S01]  /*0000*/  LDC R1, c[0x0][0x37c] ;  /* 0x0000df00ff017b82 */ /* 0x000fe20000000800 */
[----:B------:R-:W0:Y:S07]  /*0010*/  S2R R0, SR_TID.X ;  /* 0x0000000000007919 */ /* 0x000e2e0000002100 */
[----:B------:R-:W0:Y:S01]  /*0020*/  S2UR UR5, SR_CTAID.X ;  /* 0x00000000000579c3 */ /* 0x000e220000002500 */
[----:B------:R-:W1:Y:S07]  /*0030*/  LDCU UR4, c[0x0][0x388] ;  /* 0x00007100ff0477ac */ /* 0x000e6e0008000800 */
[----:B------:R-:W0:Y:S01]  /*0040*/  LDC R7, c[0x0][0x360] ;  /* 0x0000d800ff077b82 */ /* 0x000e220000000800 */
[----:B-1----:R-:W-:Y:S01]  /*0050*/  UIMAD UR4, UR4, UR4, URZ ;  /* 0x00000004040472a4 */ /* 0x002fe2000f8e02ff */
[----:B0-----:R-:W-:-:S05]  /*0060*/  IMAD R0, R7, UR5, R0 ;  /* 0x0000000507007c24 */ /* 0x001fca000f8e0200 */
[----:B------:R-:W-:-:S13]  /*0070*/  ISETP.GE.AND P0, PT, R0, UR4, PT ;  /* 0x0000000400007c0c */ /* 0x000fda000bf06270 */
[----:B------:R-:W-:Y:S05]  /*0080*/  @P0 EXIT ;  /* 0x000000000000094d */ /* 0x000fea0003800000 */
[----:B------:R-:W0:Y:S01]  /*0090*/  LDC R6, c[0x0][0x38c] ;  /* 0x0000e300ff067b82 */ /* 0x000e220000000800 */
[----:B------:R-:W1:Y:S01]  /*00a0*/  LDCU UR5, c[0x0][0x370] ;  /* 0x00006e00ff0577ac */ /* 0x000e620008000800 */
[----:B------:R-:W2:Y:S06]  /*00b0*/  LDCU.64 UR6, c[0x0][0x358] ;  /* 0x00006b00ff0677ac */ /* 0x000eac0008000a00 */
[----:B------:R-:W3:Y:S01]  /*00c0*/  LDC.64 R4, c[0x0][0x380] ;  /* 0x0000e000ff047b82 */ /* 0x000ee20000000a00 */
[----:B-1----:R-:W-:Y:S02]  /*00d0*/  IMAD R7, R7, UR5, RZ ;  /* 0x0000000507077c24 */ /* 0x002fe4000f8e02ff */
[----:B0-2---:R-:W-:-:S07]  /*00e0*/  FADD R6, -R6, 1 ;  /* 0x3f80000006067421 */ /* 0x005fce0000000100 */
.L_x_19:
[----:B0--3--:R-:W-:-:S05]  /*00f0*/  IMAD.WIDE R2, R0, 0x4, R4 ;  /* 0x0000000400027825 */ /* 0x009fca00078e0204 */
[----:B------:R-:W2:Y:S01]  /*0100*/  LDG.E R9, desc[UR6][R2.64] ;  /* 0x0000000602097981 */ /* 0x000ea2000c1e1900 */
[----:B------:R-:W-:-:S04]  /*0110*/  IADD3 R0, PT, PT, R7, R0, RZ ;  /* 0x0000000007007210 */ /* 0x000fc80007ffe0ff */
[----:B------:R-:W-:Y:S01]  /*0120*/  ISETP.GE.AND P0, PT, R0, UR4, PT ;  /* 0x0000000400007c0c */ /* 0x000fe2000bf06270 */
[----:B--2---:R-:W-:-:S05]  /*0130*/  FMUL R9, R6, R9 ;  /* 0x0000000906097220 */ /* 0x004fca0000400000 */
[----:B------:R0:W-:Y:S07]  /*0140*/  STG.E desc[UR6][R2.64], R9 ;  /* 0x0000000902007986 */ /* 0x0001ee000c101906 */
[----:B------:R-:W-:Y:S05]  /*0150*/  @!P0 BRA `(.L_x_19) ;  /* 0xfffffffc00e48947 */ /* 0x000fea000383ffff */
[----:B------:R-:W-:Y:S05]  /*0160*/  EXIT ;  /* 0x000000000000794d */ /* 0x000fea0003800000 */
.L_x_20:
        /* <DEDUP_REMOVED lines=9> */
.L_x_116:


//--------------------- .text._Z22local_pheromone_updatePfP3Antiiff --------------------------
	.section	.text._Z22local_pheromone_updatePfP3Antiiff,"ax",@progbits
	.align	128
        .global         _Z22local_pheromone_updatePfP3Antiiff
        .type           _Z22local_pheromone_updatePfP3Antiiff,@function
        .size           _Z22local_pheromone_updatePfP3Antiiff,(.L_x_117 - _Z22local_pheromone_updatePfP3Antiiff)
        .other          _Z22local_pheromone_updatePfP3Antiiff,@"STO_CUDA_ENTRY STV_DEFAULT"
_Z22local_pheromone_updatePfP3Antiiff:
.text._Z22local_pheromone_updatePfP3Antiiff:
[----:B------:R-:W-:Y:S01]  /*0000*/  LDC R1, c[0x0][0x37c] ;  /* 0x0000df00ff017b82 */ /* 0x000fe20000000800 */
[----:B------:R-:W0:Y:S07]  /*0010*/  S2R R0, SR_TID.X ;  /* 0x0000000000007919 */ /* 0x000e2e0000002100 */
[----:B------:R-:W0:Y:S01]  /*0020*/  S2UR UR4, SR_CTAID.X ;  /* 0x00000000000479c3 */ /* 0x000e220000002500 */
[----:B------:R-:W1:Y:S07]  /*0030*/  LDCU UR5, c[0x0][0x394] ;  /* 0x00007280ff0577ac */ /* 0x000e6e0008000800 */
[----:B------:R-:W0:Y:S02]  /*0040*/  LDC R5, c[0x0][0x360] ;  /* 0x0000d800ff057b82 */ /* 0x000e240000000800 */
[----:B0-----:R-:W-:-:S05]  /*0050*/  IMAD R5, R5, UR4, R0 ;  /* 0x0000000405057c24 */ /* 0x001fca000f8e0200 */
[----:B-1----:R-:W-:-:S13]  /*0060*/  ISETP.GE.AND P0, PT, R5, UR5, PT ;  /* 0x0000000505007c0c */ /* 0x002fda000bf06270 */
[----:B------:R-:W-:Y:S05]  /*0070*/  @P0 EXIT ;  /* 0x000000000000094d */ /* 0x000fea0003800000 */
[----:B------:R-:W0:Y:S08]  /*0080*/  LDC R0, c[0x0][0x390] ;  /* 0x0000e400ff007b82 */ /* 0x000e300000000800 */
[----:B------:R-:W1:Y:S01]  /*0090*/  LDC.64 R2, c[0x0][0x388] ;  /* 0x0000e200ff027b82 */ /* 0x000e620000000a00 */
[----:B0-----:R-:W-:-:S13]  /*00a0*/  ISETP.GE.AND P0, PT, R0, 0x2, PT ;  /* 0x000000020000780c */ /* 0x001fda0003f06270 */
[----:B-1----:R-:W-:Y:S05]  /*00b0*/  @!P0 EXIT ;  /* 0x000000000000894d */ /* 0x002fea0003800000 */
[----:B------:R-:W0:Y:S01]  /*00c0*/  LDC.64 R6, c[0x0][0x398] ;  /* 0x0000e600ff067b82 */ /* 0x000e220000000a00 */
[C---:B------:R-:W-:Y:S01]  /*00d0*/  VIADD R4, R0.reuse, 0xfffffffe ;  /* 0xfffffffe00047836 */ /* 0x040fe20000000000 */
[----:B------:R-:W1:Y:S01]  /*00e0*/  LDCU.64 UR6, c[0x0][0x358] ;  /* 0x00006b00ff0677ac */ /* 0x000e620008000a00 */
[----:B------:R-:W-:Y:S02]  /*00f0*/  VIADD R0, R0, 0xffffffff ;  /* 0xffffffff00007836 */ /* 0x000fe40000000000 */
[----:B------:R-:W-:Y:S01]  /*0100*/  IMAD.WIDE R2, R5, 0x20, R2 ;  /* 0x0000002005027825 */ /* 0x000fe200078e0202 */
[----:B------:R-:W-:Y:S02]  /*0110*/  ISETP.GE.U32.AND P0, PT, R4, 0x7, PT ;  /* 0x000000070400780c */ /* 0x000fe40003f06070 */
[----:B------:R-:W-:Y:S01]  /*0120*/  LOP3.LUT R9, R0, 0x7, RZ, 0xc0, !PT ;  /* 0x0000000700097812 */ /* 0x000fe200078ec0ff */
[----:B0-----:R-:W-:Y:S01]  /*0130*/  FMUL R6, R6, R7 ;  /* 0x0000000706067220 */ /* 0x001fe20000400000 */
[----:B------:R-:W-:-:S09]  /*0140*/  IMAD.MOV.U32 R7, RZ, RZ, RZ ;  /* 0x000000ffff077224 */ /* 0x000fd200078e00ff */
[----:B-1----:R-:W-:Y:S05]  /*0150*/  @!P0 BRA `(.L_x_21) ;  /* 0x0000000800488947 */ /* 0x002fea0003800000 */
[----:B------:R-:W0:Y:S01]  /*0160*/  LDC.64 R4, c[0x0][0x380] ;  /* 0x0000e000ff047b82 */ /* 0x000e220000000a00 */
[----:B------:R-:W-:Y:S01]  /*0170*/  LOP3.LUT R7, R0, 0xfffffff8, RZ, 0xc0, !PT ;  /* 0xfffffff800077812 */ /* 0x000fe200078ec0ff */
[----:B------:R-:W1:Y:S04]  /*0180*/  LDCU UR9, c[0x0][0x390] ;  /* 0x00007200ff0977ac */ /* 0x000e680008000800 */
[----:B------:R-:W-:Y:S01]  /*0190*/  IMAD.MOV R8, RZ, RZ, -R7 ;  /* 0x000000ffff087224 */ /* 0x000fe200078e0a07 */
[----:B------:R-:W2:Y:S01]  /*01a0*/  LDCU UR8, c[0x0][0x39c] ;  /* 0x00007380ff0877ac */ /* 0x000ea20008000800 */
[----:B------:R-:W-:Y:S01]  /*01b0*/  UMOV UR4, URZ ;  /* 0x000000ff00047c82 */ /* 0x000fe20008000000 */
[----:B------:R-:W-:-:S05]  /*01c0*/  UMOV UR5, URZ ;  /* 0x000000ff00057c82 */ /* 0x000fca0008000000 */
.L_x_38:
[----:B-1----:R-:W3:Y:S02]  /*01d0*/  LDG.E.64 R10, desc[UR6][R2.64] ;  /* 0x00000006020a7981 */ /* 0x002ee4000c1e1b00 */
[----:B---3--:R-:W-:-:S04]  /*01e0*/  IADD3 R12, P0, PT, R10, UR4, RZ ;  /* 0x000000040a0c7c10 */ /* 0x008fc8000ff1e0ff */
[----:B------:R-:W-:-:S05]  /*01f0*/  IADD3.X R13, PT, PT, R11, UR5, RZ, P0, !PT ;  /* 0x000000050b0d7c10 */ /* 0x000fca00087fe4ff */
[----:B------:R-:W3:Y:S04]  /*0200*/  LD.E R16, desc[UR6][R12.64] ;  /* 0x000000060c107980 */ /* 0x000ee8000c101900 */
[----:B------:R-:W3:Y:S01]  /*0210*/  LD.E R15, desc[UR6][R12.64+0x4] ;  /* 0x000004060c0f7980 */ /* 0x000ee2000c101900 */
[----:B------:R-:W-:Y:S01]  /*0220*/  BSSY.RECONVERGENT B0, `(.L_x_22) ;  /* 0x000000d000007945 */ /* 0x000fe20003800200 */
[----:B---3--:R-:W-:-:S04]  /*0230*/  LOP3.LUT R14, R16, R15, RZ, 0xfc, !PT ;  /* 0x0000000f100e7212 */ /* 0x008fc800078efcff */
[----:B------:R-:W-:-:S13]  /*0240*/  ISETP.GE.AND P0, PT, R14, RZ, PT ;  /* 0x000000ff0e00720c */ /* 0x000fda0003f06270 */
[----:B------:R-:W-:Y:S05]  /*0250*/  @!P0 BRA `(.L_x_23) ;  /* 0x0000000000248947 */ /* 0x000fea0003800000 */
[----:B-1----:R-:W-:-:S04]  /*0260*/  IMAD R13, R16, UR9, R15 ;  /* 0x00000009100d7c24 */ /* 0x002fc8000f8e020f */
[----:B0-----:R-:W-:-:S05]  /*0270*/  IMAD.WIDE.U32 R12, R13, 0x4, R4 ;  /* 0x000000040d0c7825 */ /* 0x001fca00078e0004 */
[----:B------:R-:W2:Y:S02]  /*0280*/  LDG.E R11, desc[UR6][R12.64] ;  /* 0x000000060c0b7981 */ /* 0x000ea4000c1e1900 */
[----:B--2---:R-:W-:-:S05]  /*0290*/  FFMA R17, -R11, UR8, R6 ;  /* 0x000000080b117c23 */ /* 0x004fca0008000106 */
[----:B------:R3:W-:Y:S04]  /*02a0*/  REDG.E.ADD.F32.FTZ.RN.STRONG.GPU desc[UR6][R12.64], R17 ;  /* 0x000000110c0079a6 */ /* 0x0007e8000c12f306 */
[----:B------:R-:W2:Y:S02]  /*02b0*/  LDG.E.64 R10, desc[UR6][R2.64] ;  /* 0x00000006020a7981 */ /* 0x000ea4000c1e1b00 */
[----:B--2---:R-:W-:-:S04]  /*02c0*/  IADD3 R14, P0, PT, R10, UR4, RZ ;  /* 0x000000040a0e7c10 */ /* 0x004fc8000ff1e0ff */
[----:B------:R-:W-:-:S06]  /*02d0*/  IADD3.X R15, PT, PT, R11, UR5, RZ, P0, !PT ;  /* 0x000000050b0f7c10 */ /* 0x000fcc00087fe4ff */
[----:B------:R3:W5:Y:S03]  /*02e0*/  LD.E R15, desc[UR6][R14.64+0x4] ;  /* 0x000004060e0f7980 */ /* 0x000766000c101900 */
.L_x_23:
[----:B-12---:R-:W-:Y:S05]  /*02f0*/  BSYNC.RECONVERGENT B0 ;  /* 0x0000000000007941 */ /* 0x006fea0003800200 */
.L_x_22:
[----:B---3--:R-:W-:-:S04]  /*0300*/  IADD3 R12, P0, PT, R10, UR4, RZ ;  /* 0x000000040a0c7c10 */ /* 0x008fc8000ff1e0ff */
[----:B------:R-:W-:-:S05]  /*0310*/  IADD3.X R13, PT, PT, R11, UR5, RZ, P0, !PT ;  /* 0x000000050b0d7c10 */ /* 0x000fca00087fe4ff */
[----:B------:R-:W2:Y:S01]  /*0320*/  LD.E R16, desc[UR6][R12.64+0x8] ;  /* 0x000008060c107980 */ /* 0x000ea2000c101900 */
[----:B------:R-:W-:Y:S01]  /*0330*/  BSSY.RECONVERGENT B0, `(.L_x_24) ;  /* 0x000000d000007945 */ /* 0x000fe20003800200 */
[----:B--2--5:R-:W-:-:S04]  /*0340*/  LOP3.LUT R14, R15, R16, RZ, 0xfc, !PT ;  /* 0x000000100f0e7212 */ /* 0x024fc800078efcff */
[----:B------:R-:W-:-:S13]  /*0350*/  ISETP.GE.AND P0, PT, R14, RZ, PT ;  /* 0x000000ff0e00720c */ /* 0x000fda0003f06270 */
[----:B------:R-:W-:Y:S05]  /*0360*/  @!P0 BRA `(.L_x_25) ;  /* 0x0000000000248947 */ /* 0x000fea0003800000 */
[----:B------:R-:W-:-:S04]  /*0370*/  IMAD R13, R15, UR9, R16 ;  /* 0x000000090f0d7c24 */ /* 0x000fc8000f8e0210 */
[----:B0-----:R-:W-:-:S05]  /*0380*/  IMAD.WIDE.U32 R12, R13, 0x4, R4 ;  /* 0x000000040d0c7825 */ /* 0x001fca00078e0004 */
[----:B------:R-:W2:Y:S02]  /*0390*/  LDG.E R11, desc[UR6][R12.64] ;  /* 0x000000060c0b7981 */ /* 0x000ea4000c1e1900 */
[----:B--2---:R-:W-:-:S05]  /*03a0*/  FFMA R17, -R11, UR8, R6 ;  /* 0x000000080b117c23 */ /* 0x004fca0008000106 */
[----:B------:R1:W-:Y:S04]  /*03b0*/  REDG.E.ADD.F32.FTZ.RN.STRONG.GPU desc[UR6][R12.64], R17 ;  /* 0x000000110c0079a6 */ /* 0x0003e8000c12f306 */
[----:B------:R-:W2:Y:S02]  /*03c0*/  LDG.E.64 R10, desc[UR6][R2.64] ;  /* 0x00000006020a7981 */ /* 0x000ea4000c1e1b00 */
[----:B--2---:R-:W-:-:S04]  /*03d0*/  IADD3 R14, P0, PT, R10, UR4, RZ ;  /* 0x000000040a0e7c10 */ /* 0x004fc8000ff1e0ff */
[----:B------:R-:W-:-:S05]  /*03e0*/  IADD3.X R15, PT, PT, R11, UR5, RZ, P0, !PT ;  /* 0x000000050b0f7c10 */ /* 0x000fca00087fe4ff */
[----:B------:R1:W5:Y:S04]  /*03f0*/  LD.E R16, desc[UR6][R14.64+0x8] ;  /* 0x000008060e107980 */ /* 0x000368000c101900 */
.L_x_25:
[----:B------:R-:W-:Y:S05]  /*0400*/  BSYNC.RECONVERGENT B0 ;  /* 0x0000000000007941 */ /* 0x000fea0003800200 */
.L_x_24:
[----:B-1----:R-:W-:-:S04]  /*0410*/  IADD3 R12, P0, PT, R10, UR4, RZ ;  /* 0x000000040a0c7c10 */ /* 0x002fc8000ff1e0ff */
        /* <DEDUP_REMOVED lines=15> */
.L_x_27:
[----:B------:R-:W-:Y:S05]  /*0510*/  BSYNC.RECONVERGENT B0 ;  /* 0x0000000000007941 */ /* 0x000fea0003800200 */
.L_x_26:
        /* <DEDUP_REMOVED lines=16> */
.L_x_29:
[----:B------:R-:W-:Y:S05]  /*0620*/  BSYNC.RECONVERGENT B0 ;  /* 0x0000000000007941 */ /* 0x000fea0003800200 */
.L_x_28:
        /* <DEDUP_REMOVED lines=16> */
.L_x_31:
[----:B------:R-:W-:Y:S05]  /*0730*/  BSYNC.RECONVERGENT B0 ;  /* 0x0000000000007941 */ /* 0x000fea0003800200 */
.L_x_30:
        /* <DEDUP_REMOVED lines=16> */
.L_x_33:
[----:B------:R-:W-:Y:S05]  /*0840*/  BSYNC.RECONVERGENT B0 ;  /* 0x0000000000007941 */ /* 0x000fea0003800200 */
.L_x_32:
        /* <DEDUP_REMOVED lines=16> */
.L_x_35:
[----:B------:R-:W-:Y:S05]  /*0950*/  BSYNC.RECONVERGENT B0 ;  /* 0x0000000000007941 */ /* 0x000fea0003800200 */
.L_x_34:
[----:B------:R-:W-:-:S04]  /*0960*/  IADD3 R10, P0, PT, R10, UR4, RZ ;  /* 0x000000040a0a7c10 */ /* 0x000fc8000ff1e0ff */
[----:B------:R-:W-:-:S05]  /*0970*/  IADD3.X R11, PT, PT, R11, UR5, RZ, P0, !PT ;  /* 0x000000050b0b7c10 */ /* 0x000fca00087fe4ff */
[----:B------:R-:W1:Y:S01]  /*0980*/  LD.E R10, desc[UR6][R10.64+0x20] ;  /* 0x000020060a0a7980 */ /* 0x000e62000c101900 */
[----:B------:R-:W-:Y:S01]  /*0990*/  VIADD R8, R8, 0x8 ;  /* 0x0000000808087836 */ /* 0x000fe20000000000 */
[----:B------:R-:W-:Y:S04]  /*09a0*/  BSSY.RECONVERGENT B0, `(.L_x_36) ;  /* 0x000000a000007945 */ /* 0x000fe80003800200 */
[----:B------:R-:W-:Y:S02]  /*09b0*/  ISETP.NE.AND P1, PT, R8, RZ, PT ;  /* 0x000000ff0800720c */ /* 0x000fe40003f25270 */
[----:B-1---5:R-:W-:-:S04]  /*09c0*/  LOP3.LUT R12, R15, R10, RZ, 0xfc, !PT ;  /* 0x0000000a0f0c7212 */ /* 0x022fc800078efcff */
[----:B------:R-:W-:-:S13]  /*09d0*/  ISETP.GE.AND P0, PT, R12, RZ, PT ;  /* 0x000000ff0c00720c */ /* 0x000fda0003f06270 */
[----:B------:R-:W-:Y:S05]  /*09e0*/  @!P0 BRA `(.L_x_37) ;  /* 0x0000000000148947 */ /* 0x000fea0003800000 */
[----:B------:R-:W-:-:S04]  /*09f0*/  IMAD R11, R15, UR9, R10 ;  /* 0x000000090f0b7c24 */ /* 0x000fc8000f8e020a */
[----:B0-----:R-:W-:-:S05]  /*0a00*/  IMAD.WIDE.U32 R10, R11, 0x4, R4 ;  /* 0x000000040b0a7825 */ /* 0x001fca00078e0004 */
[----:B------:R-:W2:Y:S02]  /*0a10*/  LDG.E R13, desc[UR6][R10.64] ;  /* 0x000000060a0d7981 */ /* 0x000ea4000c1e1900 */
[----:B--2---:R-:W-:-:S05]  /*0a20*/  FFMA R13, -R13, UR8, R6 ;  /* 0x000000080d0d7c23 */ /* 0x004fca0008000106 */
[----:B------:R1:W-:Y:S02]  /*0a30*/  REDG.E.ADD.F32.FTZ.RN.STRONG.GPU desc[UR6][R10.64], R13 ;  /* 0x0000000d0a0079a6 */ /* 0x0003e4000c12f306 */
.L_x_37:
[----:B------:R-:W-:Y:S05]  /*0a40*/  BSYNC.RECONVERGENT B0 ;  /* 0x0000000000007941 */ /* 0x000fea0003800200 */
.L_x_36:
[----:B------:R-:W-:-:S04]  /*0a50*/  UIADD3 UR4, UP0, UPT, UR4, 0x20, URZ ;  /* 0x0000002004047890 */ /* 0x000fc8000ff1e0ff */
[----:B------:R-:W-:Y:S01]  /*0a60*/  UIADD3.X UR5, UPT, UPT, URZ, UR5, URZ, UP0, !UPT ;  /* 0x00000005ff057290 */ /* 0x000fe200087fe4ff */
[----:B------:R-:W-:Y:S11]  /*0a70*/  @P1 BRA `(.L_x_38) ;  /* 0xfffffff400d41947 */ /* 0x000ff6000383ffff */
.L_x_21:
[----:B------:R-:W-:-:S13]  /*0a80*/  ISETP.NE.AND P0, PT, R9, RZ, PT ;  /* 0x000000ff0900720c */ /* 0x000fda0003f05270 */
[----:B------:R-:W-:Y:S05]  /*0a90*/  @!P0 EXIT ;  /* 0x000000000000894d */ /* 0x000fea0003800000 */
[----:B------:R-:W-:Y:S02]  /*0aa0*/  ISETP.GE.U32.AND P0, PT, R9, 0x4, PT ;  /* 0x000000040900780c */ /* 0x000fe40003f06070 */
[----:B------:R-:W-:-:S11]  /*0ab0*/  LOP3.LUT R12, R0, 0x3, RZ, 0xc0, !PT ;  /* 0x00000003000c7812 */ /* 0x000fd600078ec0ff */
[----:B------:R-:W-:Y:S05]  /*0ac0*/  @!P0 BRA `(.L_x_39) ;  /* 0x0000000400208947 */ /* 0x000fea0003800000 */
[----:B0-----:R-:W2:Y:S02]  /*0ad0*/  LDG.E.64 R4, desc[UR6][R2.64] ;  /* 0x0000000602047981 */ /* 0x001ea4000c1e1b00 */
[----:B--2---:R-:W-:-:S05]  /*0ae0*/  IMAD.WIDE.U32 R8, R7, 0x4, R4 ;  /* 0x0000000407087825 */ /* 0x004fca00078e0004 */
[----:B------:R-:W2:Y:S04]  /*0af0*/  LD.E R14, desc[UR6][R8.64] ;  /* 0x00000006080e7980 */ /* 0x000ea8000c101900 */
[----:B-1----:R-:W2:Y:S01]  /*0b00*/  LD.E R11, desc[UR6][R8.64+0x4] ;  /* 0x00000406080b7980 */ /* 0x002ea2000c101900 */
[----:B------:R-:W-:Y:S01]  /*0b10*/  BSSY.RECONVERGENT B0, `(.L_x_40) ;  /* 0x000000f000007945 */ /* 0x000fe20003800200 */
[----:B--2---:R-:W-:-:S04]  /*0b20*/  LOP3.LUT R10, R14, R11, RZ, 0xfc, !PT ;  /* 0x0000000b0e0a7212 */ /* 0x004fc800078efcff */
[----:B------:R-:W-:-:S13]  /*0b30*/  ISETP.GE.AND P0, PT, R10, RZ, PT ;  /* 0x000000ff0a00720c */ /* 0x000fda0003f06270 */
[----:B------:R-:W-:Y:S05]  /*0b40*/  @!P0 BRA `(.L_x_41) ;  /* 0x00000000002c8947 */ /* 0x000fea0003800000 */
[----:B------:R-:W0:Y:S01]  /*0b50*/  LDC.64 R8, c[0x0][0x380] ;  /* 0x0000e000ff087b82 */ /* 0x000e220000000a00 */
[----:B------:R-:W1:Y:S02]  /*0b60*/  LDCU UR4, c[0x0][0x390] ;  /* 0x00007200ff0477ac */ /* 0x000e640008000800 */
[----:B-1----:R-:W-:Y:S01]  /*0b70*/  IMAD R11, R14, UR4, R11 ;  /* 0x000000040e0b7c24 */ /* 0x002fe2000f8e020b */
[----:B------:R-:W1:Y:S03]  /*0b80*/  LDCU UR4, c[0x0][0x39c] ;  /* 0x00007380ff0477ac */ /* 0x000e660008000800 */
[----:B0-----:R-:W-:-:S05]  /*0b90*/  IMAD.WIDE.U32 R8, R11, 0x4, R8 ;  /* 0x000000040b087825 */ /* 0x001fca00078e0008 */
[----:B------:R-:W1:Y:S02]  /*0ba0*/  LDG.E R5, desc[UR6][R8.64] ;  /* 0x0000000608057981 */ /* 0x000e64000c1e1900 */
[----:B-1----:R-:W-:-:S05]  /*0bb0*/  FFMA R13, -R5, UR4, R6 ;  /* 0x00000004050d7c23 */ /* 0x002fca0008000106 */
[----:B------:R0:W-:Y:S04]  /*0bc0*/  REDG.E.ADD.F32.FTZ.RN.STRONG.GPU desc[UR6][R8.64], R13 ;  /* 0x0000000d080079a6 */ /* 0x0001e8000c12f306 */
[----:B------:R-:W2:Y:S02]  /*0bd0*/  LDG.E.64 R4, desc[UR6][R2.64] ;  /* 0x0000000602047981 */ /* 0x000ea4000c1e1b00 */
[----:B--2---:R-:W-:-:S06]  /*0be0*/  IMAD.WIDE.U32 R10, R7, 0x4, R4 ;  /* 0x00000004070a7825 */ /* 0x004fcc00078e0004 */
[----:B------:R0:W5:Y:S02]  /*0bf0*/  LD.E R11, desc[UR6][R10.64+0x4] ;  /* 0x000004060a0b7980 */ /* 0x000164000c101900 */
.L_x_41:
[----:B------:R-:W-:Y:S05]  /*0c00*/  BSYNC.RECONVERGENT B0 ;  /* 0x0000000000007941 */ /* 0x000fea0003800200 */
.L_x_40:
[----:B0-----:R-:W-:-:S05]  /*0c10*/  IMAD.WIDE.U32 R8, R7, 0x4, R4 ;  /* 0x0000000407087825 */ /* 0x001fca00078e0004 */
[----:B------:R-:W2:Y:S01]  /*0c20*/  LD.E R14, desc[UR6][R8.64+0x8] ;  /* 0x00000806080e7980 */ /* 0x000ea2000c101900 */
[----:B------:R-:W-:Y:S01]  /*0c30*/  BSSY.RECONVERGENT B0, `(.L_x_42) ;  /* 0x000000f000007945 */ /* 0x000fe20003800200 */
[----:B--2--5:R-:W-:-:S04]  /*0c40*/  LOP3.LUT R10, R11, R14, RZ, 0xfc, !PT ;  /* 0x0000000e0b0a7212 */ /* 0x024fc800078efcff */
        /* <DEDUP_REMOVED lines=11> */
[----:B--2---:R-:W-:-:S05]  /*0d00*/  IMAD.WIDE.U32 R10, R7, 0x4, R4 ;  /* 0x00000004070a7825 */ /* 0x004fca00078e0004 */
[----:B------:R0:W5:Y:S02]  /*0d10*/  LD.E R14, desc[UR6][R10.64+0x8] ;  /* 0x000008060a0e7980 */ /* 0x000164000c101900 */
.L_x_43:
[----:B------:R-:W-:Y:S05]  /*0d20*/  BSYNC.RECONVERGENT B0 ;  /* 0x0000000000007941 */ /* 0x000fea0003800200 */
.L_x_42:
        /* <DEDUP_REMOVED lines=17> */
.L_x_45:
[----:B------:R-:W-:Y:S05]  /*0e40*/  BSYNC.RECONVERGENT B0 ;  /* 0x0000000000007941 */ /* 0x000fea0003800200 */
.L_x_44:
[----:B------:R-:W-:-:S05]  /*0e50*/  IMAD.WIDE.U32 R4, R7, 0x4, R4 ;  /* 0x0000000407047825 */ /* 0x000fca00078e0004 */
[----:B0-----:R-:W2:Y:S01]  /*0e60*/  LD.E R10, desc[UR6][R4.64+0x10] ;  /* 0x00001006040a7980 */ /* 0x001ea2000c101900 */
[----:B------:R-:W-:Y:S01]  /*0e70*/  BSSY.RECONVERGENT B0, `(.L_x_39) ;  /* 0x000000d000007945 */ /* 0x000fe20003800200 */
[----:B------:R-:W-:Y:S01]  /*0e80*/  VIADD R7, R7, 0x4 ;  /* 0x0000000407077836 */ /* 0x000fe20000000000 */
        /* <DEDUP_REMOVED lines=10> */
[----:B------:R0:W-:Y:S02]  /*0f30*/  REDG.E.ADD.F32.FTZ.RN.STRONG.GPU desc[UR6][R4.64], R9 ;  /* 0x00000009040079a6 */ /* 0x0001e4000c12f306 */
.L_x_46:
[----:B------:R-:W-:Y:S05]  /*0f40*/  BSYNC.RECONVERGENT B0 ;  /* 0x0000000000007941 */ /* 0x000fea0003800200 */
.L_x_39:
[----:B------:R-:W-:-:S13]  /*0f50*/  ISETP.NE.AND P0, PT, R12, RZ, PT ;  /* 0x000000ff0c00720c */ /* 0x000fda0003f05270 */
[----:B------:R-:W-:Y:S05]  /*0f60*/  @!P0 EXIT ;  /* 0x000000000000894d */ /* 0x000fea0003800000 */
[----:B------:R-:W-:-:S13]  /*0f70*/  ISETP.NE.AND P0, PT, R12, 0x1, PT ;  /* 0x000000010c00780c */ /* 0x000fda0003f05270 */
        /* <DEDUP_REMOVED lines=20> */
.L_x_49:
[----:B------:R-:W-:Y:S05]  /*10c0*/  BSYNC.RECONVERGENT B0 ;  /* 0x0000000000007941 */ /* 0x000fea0003800200 */
.L_x_48:
[----:B------:R-:W-:-:S06]  /*10d0*/  IMAD.WIDE.U32 R8, R7, 0x4, R8 ;  /* 0x0000000407087825 */ /* 0x000fcc00078e0008 */
[----:B------:R-:W0:Y:S01]  /*10e0*/  LD.E R8, desc[UR6][R8.64+0x8] ;  /* 0x0000080608087980 */ /* 0x000e22000c101900 */
[----:B------:R-:W-:Y:S01]  /*10f0*/  BSSY.RECONVERGENT B0, `(.L_x_47) ;  /* 0x000000d000007945 */ /* 0x000fe20003800200 */
[----:B------:R-:W-:Y:S01]  /*1100*/  VIADD R7, R7, 0x2 ;  /* 0x0000000207077836 */ /* 0x000fe20000000000 */
[----:B0----5:R-:W-:-:S04]  /*1110*/  LOP3.LUT R4, R11, R8, RZ, 0xfc, !PT ;  /* 0x000000080b047212 */ /* 0x021fc800078efcff */
        /* <DEDUP_REMOVED lines=10> */
.L_x_50:
[----:B------:R-:W-:Y:S05]  /*11c0*/  BSYNC.RECONVERGENT B0 ;  /* 0x0000000000007941 */ /* 0x000fea0003800200 */
.L_x_47:
[----:B------:R-:W-:-:S04]  /*11d0*/  LOP3.LUT R0, R0, 0x1, RZ, 0xc0, !PT ;  /* 0x0000000100007812 */ /* 0x000fc800078ec0ff */
[----:B------:R-:W-:-:S13]  /*11e0*/  ISETP.NE.U32.AND P0, PT, R0, 0x1, PT ;  /* 0x000000010000780c */ /* 0x000fda0003f05070 */
[----:B------:R-:W-:Y:S05]  /*11f0*/  @P0 EXIT ;  /* 0x000000000000094d */ /* 0x000fea0003800000 */
[----:B------:R-:W0:Y:S02]  /*1200*/  LDG.E.64 R2, desc[UR6][R2.64] ;  /* 0x0000000602027981 */ /* 0x000e24000c1e1b00 */
[----:B0-----:R-:W-:-:S05]  /*1210*/  IMAD.WIDE.U32 R4, R7, 0x4, R2 ;  /* 0x0000000407047825 */ /* 0x001fca00078e0002 */
[----:B------:R-:W2:Y:S04]  /*1220*/  LD.E R7, desc[UR6][R4.64] ;  /* 0x0000000604077980 */ /* 0x000ea8000c101900 */
[----:B------:R-:W2:Y:S02]  /*1230*/  LD.E R8, desc[UR6][R4.64+0x4] ;  /* 0x0000040604087980 */ /* 0x000ea4000c101900 */
[----:B--2---:R-:W-:-:S04]  /*1240*/  LOP3.LUT R0, R7, R8, RZ, 0xfc, !PT ;  /* 0x0000000807007212 */ /* 0x004fc800078efcff */
[----:B------:R-:W-:-:S13]  /*1250*/  ISETP.GE.AND P0, PT, R0, RZ, PT ;  /* 0x000000ff0000720c */ /* 0x000fda0003f06270 */
[----:B------:R-:W-:Y:S05]  /*1260*/  @!P0 EXIT ;  /* 0x000000000000894d */ /* 0x000fea0003800000 */
[----:B------:R-:W0:Y:S01]  /*1270*/  LDC.64 R2, c[0x0][0x380] ;  /* 0x0000e000ff027b82 */ /* 0x000e220000000a00 */
[----:B------:R-:W2:Y:S02]  /*1280*/  LDCU UR4, c[0x0][0x390] ;  /* 0x00007200ff0477ac */ /* 0x000ea40008000800 */
[----:B--2---:R-:W-:Y:S01]  /*1290*/  IMAD R5, R7, UR4, R8 ;  /* 0x0000000407057c24 */ /* 0x004fe2000f8e0208 */
[----:B------:R-:W2:Y:S03]  /*12a0*/  LDCU UR4, c[0x0][0x39c] ;  /* 0x00007380ff0477ac */ /* 0x000ea60008000800 */
[----:B0-----:R-:W-:-:S05]  /*12b0*/  IMAD.WIDE.U32 R2, R5, 0x4, R2 ;  /* 0x0000000405027825 */ /* 0x001fca00078e0002 */
[----:B------:R-:W2:Y:S02]  /*12c0*/  LDG.E R5, desc[UR6][R2.64] ;  /* 0x0000000602057981 */ /* 0x000ea4000c1e1900 */
[----:B--2---:R-:W-:-:S05]  /*12d0*/  FFMA R5, -R5, UR4, R6 ;  /* 0x0000000405057c23 */ /* 0x004fca0008000106 */
[----:B------:R-:W-:Y:S01]  /*12e0*/  REDG.E.ADD.F32.FTZ.RN.STRONG.GPU desc[UR6][R2.64], R5 ;  /* 0x00000005020079a6 */ /* 0x000fe2000c12f306 */
[----:B------:R-:W-:Y:S05]  /*12f0*/  EXIT ;  /* 0x000000000000794d */ /* 0x000fea0003800000 */
.L_x_51:
        /* <DEDUP_REMOVED lines=16> */
.L_x_117:


//--------------------- .text._Z19construct_solutionsP3AntPfS1_S1_P17curandStateXORWOWiifff --------------------------
	.section	.text._Z19construct_solutionsP3AntPfS1_S1_P17curandStateXORWOWiifff,"ax",@progbits
	.align	128
        .global         _Z19construct_solutionsP3AntPfS1_S1_P17curandStateXORWOWiifff
        .type           _Z19construct_solutionsP3AntPfS1_S1_P17curandStateXORWOWiifff,@function
        .size           _Z19construct_solutionsP3AntPfS1_S1_P17curandStateXORWOWiifff,(.L_x_118 - _Z19construct_solutionsP3AntPfS1_S1_P17curandStateXORWOWiifff)
        .other          _Z19construct_solutionsP3AntPfS1_S1_P17curandStateXORWOWiifff,@"STO_CUDA_ENTRY STV_DEFAULT"
_Z19construct_solutionsP3AntPfS1_S1_P17curandStateXORWOWiifff:
.text._Z19construct_solutionsP3AntPfS1_S1_P17curandStateXORWOWiifff:
        /* <DEDUP_REMOVED lines=8> */
[----:B------:R-:W0:Y:S01]  /*0080*/  LDCU UR7, c[0x0][0x3a8] ;  /* 0x00007500ff0777ac */ /* 0x000e220008000800 */
[----:B------:R-:W1:Y:S01]  /*0090*/  LDC.64 R4, c[0x0][0x380] ;  /* 0x0000e000ff047b82 */ /* 0x000e620000000a00 */
[----:B------:R-:W2:Y:S07]  /*00a0*/  LDCU.64 UR8, c[0x0][0x358] ;  /* 0x00006b00ff0877ac */ /* 0x000eae0008000a00 */
[----:B------:R-:W3:Y:S01]  /*00b0*/  LDC.64 R2, c[0x0][0x3a0] ;  /* 0x0000e800ff027b82 */ /* 0x000ee20000000a00 */
[----:B0-----:R-:W-:Y:S01]  /*00c0*/  UISETP.GE.AND UP0, UPT, UR7, 0x1, UPT ;  /* 0x000000010700788c */ /* 0x001fe2000bf06270 */
[----:B-1----:R-:W-:-:S04]  /*00d0*/  IMAD.WIDE R4, R7, 0x20, R4 ;  /* 0x0000002007047825 */ /* 0x002fc800078e0204 */
[----:B---3--:R-:W-:-:S04]  /*00e0*/  IMAD.WIDE R2, R7, 0x30, R2 ;  /* 0x0000003007027825 */ /* 0x008fc800078e0202 */
[----:B--2---:R-:W-:Y:S05]  /*00f0*/  BRA.U !UP0, `(.L_x_52) ;  /* 0x0000000d08b07547 */ /* 0x004fea000b800000 */
[----:B------:R-:W-:Y:S01]  /*0100*/  UISETP.GE.U32.AND UP0, UPT, UR7, 0x10, UPT ;  /* 0x000000100700788c */ /* 0x000fe2000bf06070 */
[----:B------:R-:W-:Y:S01]  /*0110*/  HFMA2 R0, -RZ, RZ, 0, 0 ;  /* 0x00000000ff007431 */ /* 0x000fe200000001ff */
[----:B------:R-:W-:-:S04]  /*0120*/  ULOP3.LUT UR4, UR7, 0xf, URZ, 0xc0, !UPT ;  /* 0x0000000f07047892 */ /* 0x000fc8000f8ec0ff */
[----:B------:R-:W-:-:S03]  /*0130*/  UISETP.NE.AND UP1, UPT, UR4, URZ, UPT ;  /* 0x000000ff0400728c */ /* 0x000fc6000bf25270 */
[----:B------:R-:W-:Y:S08]  /*0140*/  BRA.U !UP0, `(.L_x_53) ;  /* 0x0000000508dc7547 */ /* 0x000ff0000b800000 */
[----:B------:R-:W-:Y:S01]  /*0150*/  ULOP3.LUT UR5, UR7, 0x7ffffff0, URZ, 0xc0, !UPT ;  /* 0x7ffffff007057892 */ /* 0x000fe2000f8ec0ff */
[----:B------:R-:W-:-:S05]  /*0160*/  MOV R7, RZ ;  /* 0x000000ff00077202 */ /* 0x000fca0000000f00 */
[----:B------:R-:W-:-:S07]  /*0170*/  MOV R0, UR5 ;  /* 0x0000000500007c02 */ /* 0x000fce0008000f00 */
.L_x_54:
[----:B------:R-:W2:Y:S02]  /*0180*/  LDG.E.64 R8, desc[UR8][R4.64+0x8] ;  /* 0x0000080804087981 */ /* 0x000ea4000c1e1b00 */
[----:B--2---:R-:W-:-:S05]  /*0190*/  IADD3 R12, P0, PT, R8, R7, RZ ;  /* 0x00000007080c7210 */ /* 0x004fca0007f1e0ff */
[----:B------:R-:W-:-:S05]  /*01a0*/  IMAD.X R13, RZ, RZ, R9, P0 ;  /* 0x000000ffff0d7224 */ /* 0x000fca00000e0609 */
[----:B------:R0:W-:Y:S04]  /*01b0*/  STG.E.U8 desc[UR8][R12.64], RZ ;  /* 0x000000ff0c007986 */ /* 0x0001e8000c101108 */
[----:B------:R-:W2:Y:S01]  /*01c0*/  LDG.E.64 R8, desc[UR8][R4.64] ;  /* 0x0000000804087981 */ /* 0x000ea2000c1e1b00 */
[----:B------:R-:W-:Y:S01]  /*01d0*/  MOV R6, 0xffffffff ;  /* 0xffffffff00067802 */ /* 0x000fe20000000f00 */
[----:B--2---:R-:W-:-:S05]  /*01e0*/  IMAD.WIDE.U32 R8, R7, 0x4, R8 ;  /* 0x0000000407087825 */ /* 0x004fca00078e0008 */
[----:B------:R1:W-:Y:S04]  /*01f0*/  STG.E desc[UR8][R8.64], R6 ;  /* 0x0000000608007986 */ /* 0x0003e8000c101908 */
[----:B------:R-:W2:Y:S02]  /*0200*/  LDG.E.64 R10, desc[UR8][R4.64+0x8] ;  /* 0x00000808040a7981 */ /* 0x000ea4000c1e1b00 */
[----:B--2---:R-:W-:-:S04]  /*0210*/  IADD3 R14, P0, PT, R10, R7, RZ ;  /* 0x000000070a0e7210 */ /* 0x004fc80007f1e0ff */
[----:B------:R-:W-:-:S05]  /*0220*/  IADD3.X R15, PT, PT, RZ, R11, RZ, P0, !PT ;  /* 0x0000000bff0f7210 */ /* 0x000fca00007fe4ff */
[----:B------:R2:W-:Y:S04]  /*0230*/  STG.E.U8 desc[UR8][R14.64+0x1], RZ ;  /* 0x000001ff0e007986 */ /* 0x0005e8000c101108 */
[----:B------:R-:W3:Y:S02]  /*0240*/  LDG.E.64 R10, desc[UR8][R4.64] ;  /* 0x00000008040a7981 */ /* 0x000ee4000c1e1b00 */
[----:B---3--:R-:W-:-:S05]  /*0250*/  IMAD.WIDE.U32 R10, R7, 0x4, R10 ;  /* 0x00000004070a7825 */ /* 0x008fca00078e000a */
[----:B------:R3:W-:Y:S04]  /*0260*/  STG.E desc[UR8][R10.64+0x4], R6 ;  /* 0x000004060a007986 */ /* 0x0007e8000c101908 */
[----:B0-----:R-:W4:Y:S02]  /*0270*/  LDG.E.64 R12, desc[UR8][R4.64+0x8] ;  /* 0x00000808040c7981 */ /* 0x001f24000c1e1b00 */
[----:B----4-:R-:W-:-:S05]  /*0280*/  IADD3 R16, P0, PT, R12, R7, RZ ;  /* 0x000000070c107210 */ /* 0x010fca0007f1e0ff */
[----:B------:R-:W-:-:S05]  /*0290*/  IMAD.X R17, RZ, RZ, R13, P0 ;  /* 0x000000ffff117224 */ /* 0x000fca00000e060d */
[----:B------:R0:W-:Y:S04]  /*02a0*/  STG.E.U8 desc[UR8][R16.64+0x2], RZ ;  /* 0x000002ff10007986 */ /* 0x0001e8000c101108 */
[----:B-1----:R-:W4:Y:S02]  /*02b0*/  LDG.E.64 R8, desc[UR8][R4.64] ;  /* 0x0000000804087981 */ /* 0x002f24000c1e1b00 */
[----:B----4-:R-:W-:-:S05]  /*02c0*/  IMAD.WIDE.U32 R8, R7, 0x4, R8 ;  /* 0x0000000407087825 */ /* 0x010fca00078e0008 */
[----:B------:R1:W-:Y:S04]  /*02d0*/  STG.E desc[UR8][R8.64+0x8], R6 ;  /* 0x0000080608007986 */ /* 0x0003e8000c101908 */
[----:B------:R-:W2:Y:S02]  /*02e0*/  LDG.E.64 R12, desc[UR8][R4.64+0x8] ;  /* 0x00000808040c7981 */ /* 0x000ea4000c1e1b00 */
[----:B--2---:R-:W-:-:S04]  /*02f0*/  IADD3 R14, P0, PT, R12, R7, RZ ;  /* 0x000000070c0e7210 */ /* 0x004fc80007f1e0ff */
[----:B------:R-:W-:-:S05]  /*0300*/  IADD3.X R15, PT, PT, RZ, R13, RZ, P0, !PT ;  /* 0x0000000dff0f7210 */ /* 0x000fca00007fe4ff */
[----:B------:R2:W-:Y:S04]  /*0310*/  STG.E.U8 desc[UR8][R14.64+0x3], RZ ;  /* 0x000003ff0e007986 */ /* 0x0005e8000c101108 */
[----:B---3--:R-:W3:Y:S02]  /*0320*/  LDG.E.64 R10, desc[UR8][R4.64] ;  /* 0x00000008040a7981 */ /* 0x008ee4000c1e1b00 */
[----:B---3--:R-:W-:-:S05]  /*0330*/  IMAD.WIDE.U32 R10, R7, 0x4, R10 ;  /* 0x00000004070a7825 */ /* 0x008fca00078e000a */
[----:B------:R3:W-:Y:S04]  /*0340*/  STG.E desc[UR8][R10.64+0xc], R6 ;  /* 0x00000c060a007986 */ /* 0x0007e8000c101908 */
[----:B------:R-:W0:Y:S02]  /*0350*/  LDG.E.64 R12, desc[UR8][R4.64+0x8] ;  /* 0x00000808040c7981 */ /* 0x000e24000c1e1b00 */
[----:B0-----:R-:W-:-:S04]  /*0360*/  IADD3 R16, P0, PT, R12, R7, RZ ;  /* 0x000000070c107210 */ /* 0x001fc80007f1e0ff */
[----:B------:R-:W-:-:S05]  /*0370*/  IADD3.X R17, PT, PT, RZ, R13, RZ, P0, !PT ;  /* 0x0000000dff117210 */ /* 0x000fca00007fe4ff */
[----:B------:R0:W-:Y:S04]  /*0380*/  STG.E.U8 desc[UR8][R16.64+0x4], RZ ;  /* 0x000004ff10007986 */ /* 0x0001e8000c101108 */
[----:B-1----:R-:W4:Y:S02]  /*0390*/  LDG.E.64 R8, desc[UR8][R4.64] ;  /* 0x0000000804087981 */ /* 0x002f24000c1e1b00 */
[----:B----4-:R-:W-:-:S05]  /*03a0*/  IMAD.WIDE.U32 R8, R7, 0x4, R8 ;  /* 0x0000000407087825 */ /* 0x010fca00078e0008 */
[----:B------:R1:W-:Y:S04]  /*03b0*/  STG.E desc[UR8][R8.64+0x10], R6 ;  /* 0x0000100608007986 */ /* 0x0003e8000c101908 */
[----:B------:R-:W2:Y:S02]  /*03c0*/  LDG.E.64 R12, desc[UR8][R4.64+0x8] ;  /* 0x00000808040c7981 */ /* 0x000ea4000c1e1b00 */
[----:B--2---:R-:W-:-:S05]  /*03d0*/  IADD3 R14, P0, PT, R12, R7, RZ ;  /* 0x000000070c0e7210 */ /* 0x004fca0007f1e0ff */
[----:B------:R-:W-:-:S05]  /*03e0*/  IMAD.X R15, RZ, RZ, R13, P0 ;  /* 0x000000ffff0f7224 */ /* 0x000fca00000e060d */
        /* <DEDUP_REMOVED lines=19> */
[----:B0-----:R-:W-:-:S05]  /*0520*/  IADD3 R16, P0, PT, R12, R7, RZ ;  /* 0x000000070c107210 */ /* 0x001fca0007f1e0ff */
        /* <DEDUP_REMOVED lines=36> */
[----:B------:R-:W-:Y:S04]  /*0770*/  STG.E.U8 desc[UR8][R14.64+0xd], RZ ;  /* 0x00000dff0e007986 */ /* 0x000fe8000c101108 */
[----:B---3--:R-:W2:Y:S02]  /*0780*/  LDG.E.64 R10, desc[UR8][R4.64] ;  /* 0x00000008040a7981 */ /* 0x008ea4000c1e1b00 */
[----:B--2---:R-:W-:-:S05]  /*0790*/  IMAD.WIDE.U32 R10, R7, 0x4, R10 ;  /* 0x00000004070a7825 */ /* 0x004fca00078e000a */
[----:B------:R2:W-:Y:S04]  /*07a0*/  STG.E desc[UR8][R10.64+0x34], R6 ;  /* 0x000034060a007986 */ /* 0x0005e8000c101908 */
[----:B------:R-:W0:Y:S02]  /*07b0*/  LDG.E.64 R12, desc[UR8][R4.64+0x8] ;  /* 0x00000808040c7981 */ /* 0x000e24000c1e1b00 */
[----:B0-----:R-:W-:-:S04]  /*07c0*/  IADD3 R16, P0, PT, R12, R7, RZ ;  /* 0x000000070c107210 */ /* 0x001fc80007f1e0ff */
[----:B------:R-:W-:-:S05]  /*07d0*/  IADD3.X R17, PT, PT, RZ, R13, RZ, P0, !PT ;  /* 0x0000000dff117210 */ /* 0x000fca00007fe4ff */
[----:B------:R0:W-:Y:S04]  /*07e0*/  STG.E.U8 desc[UR8][R16.64+0xe], RZ ;  /* 0x00000eff10007986 */ /* 0x0001e8000c101108 */
[----:B-1----:R-:W3:Y:S02]  /*07f0*/  LDG.E.64 R8, desc[UR8][R4.64] ;  /* 0x0000000804087981 */ /* 0x002ee4000c1e1b00 */
[----:B---3--:R-:W-:-:S05]  /*0800*/  IMAD.WIDE.U32 R8, R7, 0x4, R8 ;  /* 0x0000000407087825 */ /* 0x008fca00078e0008 */
[----:B------:R0:W-:Y:S04]  /*0810*/  STG.E desc[UR8][R8.64+0x38], R6 ;  /* 0x0000380608007986 */ /* 0x0001e8000c101908 */
[----:B------:R-:W3:Y:S02]  /*0820*/  LDG.E.64 R12, desc[UR8][R4.64+0x8] ;  /* 0x00000808040c7981 */ /* 0x000ee4000c1e1b00 */
[----:B---3--:R-:W-:-:S04]  /*0830*/  IADD3 R12, P0, PT, R12, R7, RZ ;  /* 0x000000070c0c7210 */ /* 0x008fc80007f1e0ff */
[----:B------:R-:W-:-:S05]  /*0840*/  IADD3.X R13, PT, PT, RZ, R13, RZ, P0, !PT ;  /* 0x0000000dff0d7210 */ /* 0x000fca00007fe4ff */
[----:B------:R0:W-:Y:S04]  /*0850*/  STG.E.U8 desc[UR8][R12.64+0xf], RZ ;  /* 0x00000fff0c007986 */ /* 0x0001e8000c101108 */
[----:B--2---:R-:W2:Y:S02]  /*0860*/  LDG.E.64 R10, desc[UR8][R4.64] ;  /* 0x00000008040a7981 */ /* 0x004ea4000c1e1b00 */
[----:B--2---:R-:W-:-:S04]  /*0870*/  IMAD.WIDE.U32 R10, R7, 0x4, R10 ;  /* 0x00000004070a7825 */ /* 0x004fc800078e000a */
[----:B------:R-:W-:Y:S01]  /*0880*/  VIADD R7, R7, 0x10 ;  /* 0x0000001007077836 */ /* 0x000fe20000000000 */
[----:B------:R0:W-:Y:S04]  /*0890*/  STG.E desc[UR8][R10.64+0x3c], R6 ;  /* 0x00003c060a007986 */ /* 0x0001e8000c101908 */
[----:B------:R-:W-:-:S13]  /*08a0*/  ISETP.NE.AND P0, PT, R7, R0, PT ;  /* 0x000000000700720c */ /* 0x000fda0003f05270 */
[----:B0-----:R-:W-:Y:S05]  /*08b0*/  @P0 BRA `(.L_x_54) ;  /* 0xfffffff800300947 */ /* 0x001fea000383ffff */
.L_x_53:
[----:B------:R-:W-:Y:S05]  /*08c0*/  BRA.U !UP1, `(.L_x_52) ;  /* 0x0000000509bc7547 */ /* 0x000fea000b800000 */
[----:B------:R-:W-:Y:S02]  /*08d0*/  UISETP.GE.U32.AND UP0, UPT, UR4, 0x8, UPT ;  /* 0x000000080400788c */ /* 0x000fe4000bf06070 */
[----:B------:R-:W-:-:S04]  /*08e0*/  ULOP3.LUT UR5, UR7, 0x7, URZ, 0xc0, !UPT ;  /* 0x0000000707057892 */ /* 0x000fc8000f8ec0ff */
[----:B------:R-:W-:-:S03]  /*08f0*/  UISETP.NE.AND UP1, UPT, UR5, URZ, UPT ;  /* 0x000000ff0500728c */ /* 0x000fc6000bf25270 */
[----:B------:R-:W-:Y:S08]  /*0900*/  BRA.U !UP0, `(.L_x_55) ;  /* 0x0000000108e87547 */ /* 0x000ff0000b800000 */
[----:B------:R-:W2:Y:S02]  /*0910*/  LDG.E.64 R6, desc[UR8][R4.64+0x8] ;  /* 0x0000080804067981 */ /* 0x000ea4000c1e1b00 */
[----:B--2---:R-:W-:-:S04]  /*0920*/  IADD3 R12, P0, PT, R0, R6, RZ ;  /* 0x00000006000c7210 */ /* 0x004fc80007f1e0ff */
[----:B------:R-:W-:-:S05]  /*0930*/  IADD3.X R13, PT, PT, RZ, R7, RZ, P0, !PT ;  /* 0x00000007ff0d7210 */ /* 0x000fca00007fe4ff */
        /* <DEDUP_REMOVED lines=41> */
[----:B0-----:R-:W-:-:S05]  /*0bd0*/  IADD3 R16, P0, PT, R0, R12, RZ ;  /* 0x0000000c00107210 */ /* 0x001fca0007f1e0ff */
[----:B------:R-:W-:-:S05]  /*0be0*/  IMAD.X R17, RZ, RZ, R13, P0 ;  /* 0x000000ffff117224 */ /* 0x000fca00000e060d */
        /* <DEDUP_REMOVED lines=9> */
[C---:B--2---:R-:W-:Y:S01]  /*0c80*/  IMAD.WIDE.U32 R10, R0.reuse, 0x4, R10 ;  /* 0x00000004000a7825 */ /* 0x044fe200078e000a */
[----:B------:R-:W-:-:S04]  /*0c90*/  IADD3 R0, PT, PT, R0, 0x8, RZ ;  /* 0x0000000800007810 */ /* 0x000fc80007ffe0ff */
[----:B------:R0:W-:Y:S03]  /*0ca0*/  STG.E desc[UR8][R10.64+0x1c], R6 ;  /* 0x00001c060a007986 */ /* 0x0001e6000c101908 */
.L_x_55:
[----:B------:R-:W-:Y:S05]  /*0cb0*/  BRA.U !UP1, `(.L_x_52) ;  /* 0x0000000109c07547 */ /* 0x000fea000b800000 */
[----:B------:R-:W-:Y:S02]  /*0cc0*/  UISETP.GE.U32.AND UP0, UPT, UR5, 0x4, UPT ;  /* 0x000000040500788c */ /* 0x000fe4000bf06070 */
[----:B------:R-:W-:-:S04]  /*0cd0*/  ULOP3.LUT UR6, UR7, 0x3, URZ, 0xc0, !UPT ;  /* 0x0000000307067892 */ /* 0x000fc8000f8ec0ff */
[----:B------:R-:W-:-:S03]  /*0ce0*/  UISETP.NE.AND UP1, UPT, UR6, URZ, UPT ;  /* 0x000000ff0600728c */ /* 0x000fc6000bf25270 */
[----:B------:R-:W-:Y:S08]  /*0cf0*/  BRA.U !UP0, `(.L_x_56) ;  /* 0x0000000108787547 */ /* 0x000ff0000b800000 */
[----:B0-----:R-:W2:Y:S02]  /*0d00*/  LDG.E.64 R6, desc[UR8][R4.64+0x8] ;  /* 0x0000080804067981 */ /* 0x001ea4000c1e1b00 */
[----:B--2---:R-:W-:-:S04]  /*0d10*/  IADD3 R10, P0, PT, R0, R6, RZ ;  /* 0x00000006000a7210 */ /* 0x004fc80007f1e0ff */
[----:B------:R-:W-:-:S05]  /*0d20*/  IADD3.X R11, PT, PT, RZ, R7, RZ, P0, !PT ;  /* 0x00000007ff0b7210 */ /* 0x000fca00007fe4ff */
[----:B------:R0:W-:Y:S04]  /*0d30*/  STG.E.U8 desc[UR8][R10.64], RZ ;  /* 0x000000ff0a007986 */ /* 0x0001e8000c101108 */
[----:B------:R-:W2:Y:S01]  /*0d40*/  LDG.E.64 R6, desc[UR8][R4.64] ;  /* 0x0000000804067981 */ /* 0x000ea2000c1e1b00 */
[----:B------:R-:W-:Y:S02]  /*0d50*/  IMAD.MOV.U32 R17, RZ, RZ, -0x1 ;  /* 0xffffffffff117424 */ /* 0x000fe400078e00ff */
[----:B--2---:R-:W-:-:S05]  /*0d60*/  IMAD.WIDE.U32 R6, R0, 0x4, R6 ;  /* 0x0000000400067825 */ /* 0x004fca00078e0006 */
[----:B------:R1:W-:Y:S04]  /*0d70*/  STG.E desc[UR8][R6.64], R17 ;  /* 0x0000001106007986 */ /* 0x0003e8000c101908 */
[----:B------:R-:W2:Y:S02]  /*0d80*/  LDG.E.64 R8, desc[UR8][R4.64+0x8] ;  /* 0x0000080804087981 */ /* 0x000ea4000c1e1b00 */
[----:B--2---:R-:W-:-:S04]  /*0d90*/  IADD3 R12, P0, PT, R0, R8, RZ ;  /* 0x00000008000c7210 */ /* 0x004fc80007f1e0ff */
[----:B------:R-:W-:-:S05]  /*0da0*/  IADD3.X R13, PT, PT, RZ, R9, RZ, P0, !PT ;  /* 0x00000009ff0d7210 */ /* 0x000fca00007fe4ff */
[----:B------:R-:W-:Y:S04]  /*0db0*/  STG.E.U8 desc[UR8][R12.64+0x1], RZ ;  /* 0x000001ff0c007986 */ /* 0x000fe8000c101108 */
[----:B------:R-:W2:Y:S02]  /*0dc0*/  LDG.E.64 R8, desc[UR8][R4.64] ;  /* 0x0000000804087981 */ /* 0x000ea4000c1e1b00 */
[----:B--2---:R-:W-:-:S05]  /*0dd0*/  IMAD.WIDE.U32 R8, R0, 0x4, R8 ;  /* 0x0000000400087825 */ /* 0x004fca00078e0008 */
[----:B------:R2:W-:Y:S04]  /*0de0*/  STG.E desc[UR8][R8.64+0x4], R17 ;  /* 0x0000041108007986 */ /* 0x0005e8000c101908 */
[----:B0-----:R-:W3:Y:S02]  /*0df0*/  LDG.E.64 R10, desc[UR8][R4.64+0x8] ;  /* 0x00000808040a7981 */ /* 0x001ee4000c1e1b00 */
[----:B---3--:R-:W-:-:S04]  /*0e00*/  IADD3 R14, P0, PT, R0, R10, RZ ;  /* 0x0000000a000e7210 */ /* 0x008fc80007f1e0ff */
[----:B------:R-:W-:-:S05]  /*0e10*/  IADD3.X R15, PT, PT, RZ, R11, RZ, P0, !PT ;  /* 0x0000000bff0f7210 */ /* 0x000fca00007fe4ff */
[----:B------:R3:W-:Y:S04]  /*0e20*/  STG.E.U8 desc[UR8][R14.64+0x2], RZ ;  /* 0x000002ff0e007986 */ /* 0x0007e8000c101108 */
[----:B-1----:R-:W4:Y:S02]  /*0e30*/  LDG.E.64 R6, desc[UR8][R4.64] ;  /* 0x0000000804067981 */ /* 0x002f24000c1e1b00 */
[----:B----4-:R-:W-:-:S05]  /*0e40*/  IMAD.WIDE.U32 R6, R0, 0x4, R6 ;  /* 0x0000000400067825 */ /* 0x010fca00078e0006 */
[----:B------:R3:W-:Y:S04]  /*0e50*/  STG.E desc[UR8][R6.64+0x8], R17 ;  /* 0x0000081106007986 */ /* 0x0007e8000c101908 */
[----:B------:R-:W4:Y:S02]  /*0e60*/  LDG.E.64 R10, desc[UR8][R4.64+0x8] ;  /* 0x00000808040a7981 */ /* 0x000f24000c1e1b00 */
[----:B----4-:R-:W-:-:S04]  /*0e70*/  IADD3 R10, P0, PT, R0, R10, RZ ;  /* 0x0000000a000a7210 */ /* 0x010fc80007f1e0ff */
[----:B------:R-:W-:-:S05]  /*0e80*/  IADD3.X R11, PT, PT, RZ, R11, RZ, P0, !PT ;  /* 0x0000000bff0b7210 */ /* 0x000fca00007fe4ff */
[----:B------:R3:W-:Y:S04]  /*0e90*/  STG.E.U8 desc[UR8][R10.64+0x3], RZ ;  /* 0x000003ff0a007986 */ /* 0x0007e8000c101108 */
[----:B--2---:R-:W2:Y:S02]  /*0ea0*/  LDG.E.64 R8, desc[UR8][R4.64] ;  /* 0x0000000804087981 */ /* 0x004ea4000c1e1b00 */
[----:B--2---:R-:W-:-:S04]  /*0eb0*/  IMAD.WIDE.U32 R8, R0, 0x4, R8 ;  /* 0x0000000400087825 */ /* 0x004fc800078e0008 */
[----:B------:R-:W-:Y:S01]  /*0ec0*/  VIADD R0, R0, 0x4 ;  /* 0x0000000400007836 */ /* 0x000fe20000000000 */
[----:B------:R3:W-:Y:S06]  /*0ed0*/  STG.E desc[UR8][R8.64+0xc], R17 ;  /* 0x00000c1108007986 */ /* 0x0007ec000c101908 */
.L_x_56:
[----:B------:R-:W-:Y:S05]  /*0ee0*/  BRA.U !UP1, `(.L_x_52) ;  /* 0x0000000109347547 */ /* 0x000fea000b800000 */
[----:B------:R-:W-:-:S05]  /*0ef0*/  UMOV UR4, URZ ;  /* 0x000000ff00047c82 */ /* 0x000fca0008000000 */
.L_x_57:
[----:B01-3--:R-:W2:Y:S02]  /*0f00*/  LDG.E.64 R6, desc[UR8][R4.64+0x8] ;  /* 0x0000080804067981 */ /* 0x00bea4000c1e1b00 */
[----:B--2---:R-:W-:-:S04]  /*0f10*/  IADD3 R8, P0, PT, R6, R0, RZ ;  /* 0x0000000006087210 */ /* 0x004fc80007f1e0ff */
[----:B------:R-:W-:-:S05]  /*0f20*/  IADD3.X R9, PT, PT, RZ, R7, RZ, P0, !PT ;  /* 0x00000007ff097210 */ /* 0x000fca00007fe4ff */
[----:B------:R1:W-:Y:S04]  /*0f30*/  STG.E.U8 desc[UR8][R8.64], RZ ;  /* 0x000000ff08007986 */ /* 0x0003e8000c101108 */
[----:B------:R-:W2:Y:S01]  /*0f40*/  LDG.E.64 R6, desc[UR8][R4.64] ;  /* 0x0000000804067981 */ /* 0x000ea2000c1e1b00 */
[----:B------:R-:W-:Y:S01]  /*0f50*/  MOV R11, 0xffffffff ;  /* 0xffffffff000b7802 */ /* 0x000fe20000000f00 */
[----:B------:R-:W-:-:S04]  /*0f60*/  UIADD3 UR4, UPT, UPT, UR4, 0x1, URZ ;  /* 0x0000000104047890 */ /* 0x000fc8000fffe0ff */
[----:B------:R-:W-:Y:S01]  /*0f70*/  UISETP.NE.AND UP0, UPT, UR4, UR6, UPT ;  /* 0x000000060400728c */ /* 0x000fe2000bf05270 */
[C---:B--2---:R-:W-:Y:S01]  /*0f80*/  IMAD.WIDE.U32 R6, R0.reuse, 0x4, R6 ;  /* 0x0000000400067825 */ /* 0x044fe200078e0006 */
[----:B------:R-:W-:-:S04]  /*0f90*/  IADD3 R0, PT, PT, R0, 0x1, RZ ;  /* 0x0000000100007810 */ /* 0x000fc80007ffe0ff */
[----:B------:R1:W-:Y:S03]  /*0fa0*/  STG.E desc[UR8][R6.64], R11 ;  /* 0x0000000b06007986 */ /* 0x0003e6000c101908 */
[----:B------:R-:W-:Y:S05]  /*0fb0*/  BRA.U UP0, `(.L_x_57) ;  /* 0xfffffffd00d07547 */ /* 0x000fea000b83ffff */
.L_x_52:
[----:B------:R-:W-:Y:S04]  /*0fc0*/  STG.E desc[UR8][R4.64+0x18], RZ ;  /* 0x000018ff04007986 */ /* 0x000fe8000c101908 */
[----:B------:R-:W-:Y:S04]  /*0fd0*/  STG.E desc[UR8][R4.64+0x10], RZ ;  /* 0x000010ff04007986 */ /* 0x000fe8000c101908 */
[----:B01-3--:R-:W2:Y:S04]  /*0fe0*/  LDG.E.64 R6, desc[UR8][R2.64] ;  /* 0x0000000802067981 */ /* 0x00bea8000c1e1b00 */
[----:B------:R-:W3:Y:S04]  /*0ff0*/  LDG.E.64 R10, desc[UR8][R2.64+0x10] ;  /* 0x00001008020a7981 */ /* 0x000ee8000c1e1b00 */
[----:B------:R-:W4:Y:S01]  /*1000*/  LDG.E.64 R8, desc[UR8][R2.64+0x8] ;  /* 0x0000080802087981 */ /* 0x000f22000c1e1b00 */
[----:B--2---:R-:W-:-:S02]  /*1010*/  SHF.R.U32.HI R0, RZ, 0x2, R7 ;  /* 0x00000002ff007819 */ /* 0x004fc40000011607 */
[----:B------:R-:W-:Y:S02]  /*1020*/  IADD3 R6, PT, PT, R6, 0x587c5, RZ ;  /* 0x000587c506067810 */ /* 0x000fe40007ffe0ff */
[----:B------:R-:W-:Y:S01]  /*1030*/  LOP3.LUT R0, R0, R7, RZ, 0x3c, !PT ;  /* 0x0000000700007212 */ /* 0x000fe200078e3cff */
[----:B---3--:R-:W-:Y:S01]  /*1040*/  IMAD.SHL.U32 R7, R11, 0x10, RZ ;  /* 0x000000100b077824 */ /* 0x008fe200078e00ff */
[----:B------:R-:W-:Y:S02]  /*1050*/  MOV R15, R10 ;  /* 0x0000000a000f7202 */ /* 0x000fe40000000f00 */
[C---:B------:R-:W-:Y:S01]  /*1060*/  SHF.L.U32 R12, R0.reuse, 0x1, RZ ;  /* 0x00000001000c7819 */ /* 0x040fe200000006ff */
[----:B----4-:R-:W-:Y:S01]  /*1070*/  IMAD.MOV.U32 R14, RZ, RZ, R9 ;  /* 0x000000ffff0e7224 */ /* 0x010fe200078e0009 */
[----:B------:R-:W-:Y:S02]  /*1080*/  MOV R16, R11 ;  /* 0x0000000b00107202 */ /* 0x000fe40000000f00 */
[----:B------:R-:W-:-:S02]  /*1090*/  LOP3.LUT R12, R0, R12, R7, 0x96, !PT ;  /* 0x0000000c000c7212 */ /* 0x000fc400078e9607 */
[----:B------:R-:W-:Y:S01]  /*10a0*/  MOV R7, R8 ;  /* 0x0000000800077202 */ /* 0x000fe20000000f00 */
[----:B------:R-:W-:Y:S01]  /*10b0*/  STG.E.64 desc[UR8][R2.64+0x8], R14 ;  /* 0x0000080e02007986 */ /* 0x000fe2000c101b08 */
[----:B------:R-:W-:-:S03]  /*10c0*/  LOP3.LUT R17, R12, R11, RZ, 0x3c, !PT ;  /* 0x0000000b0c117212 */ /* 0x000fc600078e3cff */
[----:B------:R0:W-:Y:S04]  /*10d0*/  STG.E.64 desc[UR8][R2.64], R6 ;  /* 0x0000000602007986 */ /* 0x0001e8000c101b08 */
[----:B------:R-:W-:Y:S04]  /*10e0*/  STG.E.64 desc[UR8][R2.64+0x10], R16 ;  /* 0x0000101002007986 */ /* 0x000fe8000c101b08 */
[----:B------:R-:W2:Y:S01]  /*10f0*/  LDG.E.64 R8, desc[UR8][R4.64] ;  /* 0x0000000804087981 */ /* 0x000ea2000c1e1b00 */
[----:B------:R-:W1:Y:S01]  /*1100*/  I2F.U32.RP R0, UR7 ;  /* 0x0000000700007d06 */ /* 0x000e620008209000 */
[----:B------:R-:W-:-:S02]  /*1110*/  ISETP.NE.U32.AND P1, PT, RZ, UR7, PT ;  /* 0x00000007ff007c0c */ /* 0x000fc4000bf25070 */
[----:B0-----:R-:W-:-:S05]  /*1120*/  IADD3 R6, PT, PT, R17, R6, RZ ;  /* 0x0000000611067210 */ /* 0x001fca0007ffe0ff */
[----:B-1----:R-:W0:Y:S02]  /*1130*/  MUFU.RCP R0, R0 ;  /* 0x0000000000007308 */ /* 0x002e240000001000 */
[----:B0-----:R-:W-:-:S06]  /*1140*/  IADD3 R10, PT, PT, R0, 0xffffffe, RZ ;  /* 0x0ffffffe000a7810 */ /* 0x001fcc0007ffe0ff */
[----:B------:R0:W1:Y:S02]  /*1150*/  F2I.FTZ.U32.TRUNC.NTZ R11, R10 ;  /* 0x0000000a000b7305 */ /* 0x000064000021f000 */
[----:B0-----:R-:W-:Y:S02]  /*1160*/  HFMA2 R10, -RZ, RZ, 0, 0 ;  /* 0x00000000ff0a7431 */ /* 0x001fe400000001ff */
[----:B-1----:R-:W-:-:S04]  /*1170*/  IMAD.MOV R13, RZ, RZ, -R11 ;  /* 0x000000ffff0d7224 */ /* 0x002fc800078e0a0b */
[----:B------:R-:W-:-:S04]  /*1180*/  IMAD R13, R13, UR7, RZ ;  /* 0x000000070d0d7c24 */ /* 0x000fc8000f8e02ff */
[----:B------:R-:W-:-:S06]  /*1190*/  IMAD.HI.U32 R11, R11, R13, R10 ;  /* 0x0000000d0b0b7227 */ /* 0x000fcc00078e000a */
[----:B------:R-:W-:-:S05]  /*11a0*/  IMAD.HI.U32 R11, R11, R6, RZ ;  /* 0x000000060b0b7227 */ /* 0x000fca00078e00ff */
[----:B------:R-:W-:-:S05]  /*11b0*/  IADD3 R11, PT, PT, -R11, RZ, RZ ;  /* 0x000000ff0b0b7210 */ /* 0x000fca0007ffe1ff */
[----:B------:R-:W-:-:S05]  /*11c0*/  IMAD R22, R11, UR7, R6 ;  /* 0x000000070b167c24 */ /* 0x000fca000f8e0206 */
[----:B------:R-:W-:-:S13]  /*11d0*/  ISETP.GE.U32.AND P0, PT, R22, UR7, PT ;  /* 0x0000000716007c0c */ /* 0x000fda000bf06070 */
[----:B------:R-:W-:-:S05]  /*11e0*/  @P0 VIADD R22, R22, -UR7 ;  /* 0x8000000716160c36 */ /* 0x000fca0008000000 */
[----:B------:R-:W-:-:S13]  /*11f0*/  ISETP.GE.U32.AND P0, PT, R22, UR7, PT ;  /* 0x0000000716007c0c */ /* 0x000fda000bf06070 */
[----:B------:R-:W-:Y:S02]  /*1200*/  @P0 IADD3 R22, PT, PT, R22, -UR7, RZ ;  /* 0x8000000716160c10 */ /* 0x000fe4000fffe0ff */
[----:B------:R-:W-:-:S05]  /*1210*/  @!P1 LOP3.LUT R22, RZ, UR7, RZ, 0x33, !PT ;  /* 0x00000007ff169c12 */ /* 0x000fca000f8e33ff */
[----:B------:R-:W-:Y:S04]  /*1220*/  STG.E desc[UR8][R4.64+0x14], R22 ;  /* 0x0000141604007986 */ /* 0x000fe8000c101908 */
[----:B--2---:R0:W-:Y:S04]  /*1230*/  STG.E desc[UR8][R8.64], R22 ;  /* 0x0000001608007986 */ /* 0x0041e8000c101908 */
[----:B------:R-:W2:Y:S01]  /*1240*/  LDG.E.64 R6, desc[UR8][R4.64+0x8] ;  /* 0x0000080804067981 */ /* 0x000ea2000c1e1b00 */
[----:B------:R-:W-:Y:S01]  /*1250*/  SHF.R.S32.HI R11, RZ, 0x1f, R22 ;  /* 0x0000001fff0b7819 */ /* 0x000fe20000011416 */
[----:B------:R-:W-:Y:S01]  /*1260*/  UISETP.GE.AND UP0, UPT, UR7, 0x2, UPT ;  /* 0x000000020700788c */ /* 0x000fe2000bf06270 */
[----:B------:R-:W-:-:S04]  /*1270*/  MOV R0, 0x1 ;  /* 0x0000000100007802 */ /* 0x000fc80000000f00 */
[----:B0-----:R-:W-:Y:S01]  /*1280*/  PRMT R9, R0, 0x7610, R9 ;  /* 0x0000761000097816 */ /* 0x001fe20000000009 */
[----:B------:R-:W-:Y:S01]  /*1290*/  HFMA2 R0, -RZ, RZ, 0, 5.9604644775390625e-08 ;  /* 0x00000001ff007431 */ /* 0x000fe200000001ff */
[----:B--2---:R-:W-:-:S04]  /*12a0*/  IADD3 R6, P0, PT, R22, R6, RZ ;  /* 0x0000000616067210 */ /* 0x004fc80007f1e0ff */
[----:B------:R-:W-:Y:S01]  /*12b0*/  IADD3.X R7, PT, PT, R7, R11, RZ, P0, !PT ;  /* 0x0000000b07077210 */ /* 0x000fe200007fe4ff */
[----:B------:R-:W-:-:S04]  /*12c0*/  IMAD.MOV.U32 R11, RZ, RZ, 0x1 ;  /* 0x00000001ff0b7424 */ /* 0x000fc800078e00ff */
[----:B------:R0:W-:Y:S04]  /*12d0*/  STG.E.U8 desc[UR8][R6.64], R9 ;  /* 0x0000000906007986 */ /* 0x0001e8000c101108 */
[----:B------:R0:W-:Y:S01]  /*12e0*/  STG.E desc[UR8][R4.64+0x18], R11 ;  /* 0x0000180b04007986 */ /* 0x0001e2000c101908 */
[----:B------:R-:W-:Y:S05]  /*12f0*/  BRA.U !UP0, `(.L_x_58) ;  /* 0x0000002908e07547 */ /* 0x000fea000b800000 */
[----:B0-----:R-:W0:Y:S01]  /*1300*/  LDC.64 R8, c[0x0][0x3b0] ;  /* 0x0000ec00ff087b82 */ /* 0x001e220000000a00 */
[----:B------:R-:W-:Y:S01]  /*1310*/  MOV R0, 0x1 ;  /* 0x0000000100007802 */ /* 0x000fe20000000f00 */
[----:B0-----:R-:W-:Y:S01]  /*1320*/  FMUL R6, R8, 0.5 ;  /* 0x3f00000008067820 */ /* 0x001fe20000400000 */
[----:B------:R-:W-:Y:S01]  /*1330*/  FMUL R7, R9, 0.5 ;  /* 0x3f00000009077820 */ /* 0x000fe20000400000 */
[----:B------:R-:W-:Y:S08]  /*1340*/  FRND.FLOOR R21, R8 ;  /* 0x0000000800157307 */ /* 0x000ff00000205000 */
[----:B------:R-:W0:Y:S08]  /*1350*/  FRND.TRUNC R6, R6 ;  /* 0x0000000600067307 */ /* 0x000e30000020d000 */
[----:B------:R-:W1:Y:S01]  /*1360*/  FRND.TRUNC R7, R7 ;  /* 0x0000000700077307 */ /* 0x000e62000020d000 */
[----:B0-----:R-:W-:-:S07]  /*1370*/  FADD R19, R6, R6 ;  /* 0x0000000606137221 */ /* 0x001fce0000000000 */
[----:B------:R0:W2:Y:S01]  /*1380*/  FRND.FLOOR R20, R9 ;  /* 0x0000000900147307 */ /* 0x0000a20000205000 */
[----:B------:R-:W-:Y:S01]  /*1390*/  FADD R19, -R19, R8 ;  /* 0x0000000813137221 */ /* 0x000fe20000000100 */
[----:B-1----:R-:W-:-:S04]  /*13a0*/  FADD R18, R7, R7 ;  /* 0x0000000707127221 */ /* 0x002fc80000000000 */
[----:B------:R-:W-:-:S07]  /*13b0*/  FADD R18, -R18, R9 ;  /* 0x0000000912127221 */ /* 0x000fce0000000100 */
.L_x_87:
[----:B------:R-:W3:Y:S01]  /*13c0*/  LDG.E.64 R14, desc[UR8][R2.64] ;  /* 0x00000008020e7981 */ /* 0x000ee2000c1e1b00 */
[----:B------:R-:W1:Y:S03]  /*13d0*/  LDCU UR4, c[0x0][0x3b8] ;  /* 0x00007700ff0477ac */ /* 0x000e660008000800 */
[----:B--2---:R-:W4:Y:S04]  /*13e0*/  LDG.E.64 R12, desc[UR8][R2.64+0x10] ;  /* 0x00001008020c7981 */ /* 0x004f28000c1e1b00 */
[----:B------:R-:W2:Y:S01]  /*13f0*/  LDG.E.64 R10, desc[UR8][R2.64+0x8] ;  /* 0x00000808020a7981 */ /* 0x000ea2000c1e1b00 */
[----:B------:R-:W-:Y:S01]  /*1400*/  HFMA2 R17, -RZ, RZ, 0.1171875, 0 ;  /* 0x2f800000ff117431 */ /* 0x000fe200000001ff */
[----:B0-----:R-:W0:Y:S01]  /*1410*/  LDCU UR6, c[0x0][0x3a8] ;  /* 0x00007500ff0677ac */ /* 0x001e220008000800 */
[----:B---3--:R-:W-:-:S04]  /*1420*/  SHF.R.U32.HI R6, RZ, 0x2, R15 ;  /* 0x00000002ff067819 */ /* 0x008fc8000001160f */
[----:B------:R-:W-:Y:S02]  /*1430*/  LOP3.LUT R15, R6, R15, RZ, 0x3c, !PT ;  /* 0x0000000f060f7212 */ /* 0x000fe400078e3cff */
[----:B----4-:R-:W-:Y:S02]  /*1440*/  SHF.L.U32 R8, R13, 0x4, RZ ;  /* 0x000000040d087819 */ /* 0x010fe400000006ff */
[----:B------:R-:W-:Y:S01]  /*1450*/  IADD3 R6, PT, PT, R14, 0x587c5, RZ ;  /* 0x000587c50e067810 */ /* 0x000fe20007ffe0ff */
[----:B------:R-:W-:Y:S01]  /*1460*/  IMAD.SHL.U32 R7, R15, 0x2, RZ ;  /* 0x000000020f077824 */ /* 0x000fe200078e00ff */
[----:B------:R-:W-:Y:S01]  /*1470*/  MOV R25, R12 ;  /* 0x0000000c00197202 */ /* 0x000fe20000000f00 */
[----:B--2---:R-:W-:-:S03]  /*1480*/  IMAD.MOV.U32 R24, RZ, RZ, R11 ;  /* 0x000000ffff187224 */ /* 0x004fc600078e000b */
[----:B------:R-:W-:Y:S02]  /*1490*/  LOP3.LUT R16, R15, R7, R8, 0x96, !PT ;  /* 0x000000070f107212 */ /* 0x000fe400078e9608 */
[-C--:B------:R-:W-:Y:S01]  /*14a0*/  MOV R8, R13.reuse ;  /* 0x0000000d00087202 */ /* 0x080fe20000000f00 */
[----:B------:R2:W-:Y:S01]  /*14b0*/  STG.E.64 desc[UR8][R2.64+0x8], R24 ;  /* 0x0000081802007986 */ /* 0x0005e2000c101b08 */
[----:B------:R-:W-:Y:S02]  /*14c0*/  MOV R7, R10 ;  /* 0x0000000a00077202 */ /* 0x000fe40000000f00 */
[----:B0-----:R-:W-:-:S03]  /*14d0*/  LOP3.LUT R9, R16, R13, RZ, 0x3c, !PT ;  /* 0x0000000d10097212 */ /* 0x001fc600078e3cff */
[----:B------:R2:W-:Y:S04]  /*14e0*/  STG.E.64 desc[UR8][R2.64], R6 ;  /* 0x0000000602007986 */ /* 0x0005e8000c101b08 */
[----:B------:R2:W-:Y:S04]  /*14f0*/  STG.E.64 desc[UR8][R2.64+0x10], R8 ;  /* 0x0000100802007986 */ /* 0x0005e8000c101b08 */
[----:B------:R2:W5:Y:S01]  /*1500*/  LDG.E R15, desc[UR8][R4.64+0x14] ;  /* 0x00001408040f7981 */ /* 0x000562000c1e1900 */
[----:B------:R-:W-:Y:S01]  /*1510*/  IADD3 R16, PT, PT, R9, R6, RZ ;  /* 0x0000000609107210 */ /* 0x000fe20007ffe0ff */
[----:B------:R-:W-:Y:S03]  /*1520*/  BSSY.RECONVERGENT B0, `(.L_x_59) ;  /* 0x000028f000007945 */ /* 0x000fe60003800200 */
[----:B------:R-:W-:-:S05]  /*1530*/  I2FP.F32.U32 R16, R16 ;  /* 0x0000001000107245 */ /* 0x000fca0000201000 */
[----:B------:R-:W-:-:S05]  /*1540*/  FFMA R16, R16, R17, 1.1641532182693481445e-10 ;  /* 0x2f00000010107423 */ /* 0x000fca0000000011 */
[----:B-1----:R-:W-:-:S13]  /*1550*/  FSETP.GEU.AND P0, PT, R16, UR4, PT ;  /* 0x0000000410007c0b */ /* 0x002fda000bf0e000 */
[----:B--2---:R-:W-:Y:S05]  /*1560*/  @!P0 BRA `(.L_x_60) ;  /* 0x0000001800c08947 */ /* 0x004fea0003800000 */
[----:B------:R0:W5:Y:S01]  /*1570*/  LDG.E.64 R6, desc[UR8][R4.64+0x8] ;  /* 0x0000080804067981 */ /* 0x000162000c1e1b00 */
[----:B------:R-:W1:Y:S02]  /*1580*/  LDCU UR5, c[0x0][0x3a8] ;  /* 0x00007500ff0577ac */ /* 0x000e640008000800 */
[----:B-1----:R-:W-:Y:S02]  /*1590*/  UIADD3 UR4, UPT, UPT, -UR5, URZ, URZ ;  /* 0x000000ff05047290 */ /* 0x002fe4000fffe1ff */
[----:B-----5:R-:W-:Y:S02]  /*15a0*/  IMAD R8, R15, UR5, RZ ;  /* 0x000000050f087c24 */ /* 0x020fe4000f8e02ff */
[----:B------:R-:W-:Y:S02]  /*15b0*/  IMAD.MOV.U32 R15, RZ, RZ, RZ ;  /* 0x000000ffff0f7224 */ /* 0x000fe400078e00ff */
[----:B------:R-:W-:Y:S02]  /*15c0*/  MOV R24, UR4 ;  /* 0x0000000400187c02 */ /* 0x000fe40008000f00 */
[----:B0-----:R-:W-:-:S07]  /*15d0*/  MOV R25, R8 ;  /* 0x0000000800197202 */ /* 0x001fce0000000f00 */
.L_x_67:
[----:B------:R-:W2:Y:S01]  /*15e0*/  LDG.E.U8 R16, desc[UR8][R6.64] ;  /* 0x0000000806107981 */ /* 0x000ea2000c1e1100 */
[----:B------:R-:W-:Y:S01]  /*15f0*/  IADD3 R24, PT, PT, R24, 0x1, RZ ;  /* 0x0000000118187810 */ /* 0x000fe20007ffe0ff */
[----:B------:R-:W-:Y:S03]  /*1600*/  BSSY.RECONVERGENT B1, `(.L_x_61) ;  /* 0x00000b7000017945 */ /* 0x000fe60003800200 */
[----:B------:R-:W-:Y:S02]  /*1610*/  ISETP.NE.AND P1, PT, R24, RZ, PT ;  /* 0x000000ff1800720c */ /* 0x000fe40003f25270 */
[----:B--2---:R-:W-:-:S13]  /*1620*/  ISETP.NE.AND P0, PT, R16, RZ, PT ;  /* 0x000000ff1000720c */ /* 0x004fda0003f05270 */
[----:B------:R-:W-:Y:S05]  /*1630*/  @P0 BRA `(.L_x_62) ;  /* 0x0000000800cc0947 */ /* 0x000fea0003800000 */
[----:B------:R-:W0:Y:S02]  /*1640*/  LDC.64 R26, c[0x0][0x388] ;  /* 0x0000e200ff1a7b82 */ /* 0x000e240000000a00 */
[----:B0-----:R-:W-:-:S05]  /*1650*/  IMAD.WIDE R26, R25, 0x4, R26 ;  /* 0x00000004191a7825 */ /* 0x001fca00078e021a */
[----:B------:R-:W2:Y:S01]  /*1660*/  LDG.E R16, desc[UR8][R26.64] ;  /* 0x000000081a107981 */ /* 0x000ea2000c1e1900 */
[----:B------:R-:W-:Y:S01]  /*1670*/  BSSY.RECONVERGENT B2, `(.L_x_63) ;  /* 0x0000056000027945 */ /* 0x000fe20003800200 */
[C---:B--2---:R-:W-:Y:S01]  /*1680*/  FMUL R17, |R16|.reuse, 16777216 ;  /* 0x4b80000010117820 */ /* 0x044fe20000400200 */
[----:B------:R-:W-:-:S04]  /*1690*/  FSETP.GEU.AND P0, PT, |R16|, 1.175494350822287508e-38, PT ;  /* 0x008000001000780b */ /* 0x000fc80003f0e200 */
[----:B------:R-:W-:Y:S02]  /*16a0*/  FSEL R17, R17, |R16|, !P0 ;  /* 0x4000001011117208 */ /* 0x000fe40004000000 */
[----:B------:R-:W-:-:S03]  /*16b0*/  FSEL R27, RZ, -24, P0 ;  /* 0xc1c00000ff1b7808 */ /* 0x000fc60000000000 */
[----:B------:R-:W-:-:S05]  /*16c0*/  VIADD R23, R17, 0xc0cafb0d ;  /* 0xc0cafb0d11177836 */ /* 0x000fca0000000000 */
[----:B------:R-:W-:-:S04]  /*16d0*/  LOP3.LUT R28, R23, 0xff800000, RZ, 0xc0, !PT ;  /* 0xff800000171c7812 */ /* 0x000fc800078ec0ff */
[-C--:B------:R-:W-:Y:S02]  /*16e0*/  IADD3 R23, PT, PT, R17, -R28.reuse, RZ ;  /* 0x8000001c11177210 */ /* 0x080fe40007ffe0ff */
[----:B------:R-:W-:-:S03]  /*16f0*/  I2FP.F32.S32 R28, R28 ;  /* 0x0000001c001c7245 */ /* 0x000fc60000201400 */
[C---:B------:R-:W-:Y:S01]  /*1700*/  FADD R17, R23.reuse, 1 ;  /* 0x3f80000017117421 */ /* 0x040fe20000000000 */
[----:B------:R-:W-:Y:S01]  /*1710*/  FADD R31, R23, -1 ;  /* 0xbf800000171f7421 */ /* 0x000fe20000000000 */
[----:B------:R-:W-:-:S03]  /*1720*/  MOV R23, 0x3a2c32e4 ;  /* 0x3a2c32e400177802 */ /* 0x000fc60000000f00 */
[----:B------:R-:W-:Y:S01]  /*1730*/  FADD R30, R31, R31 ;  /* 0x0000001f1f1e7221 */ /* 0x000fe20000000000 */
[----:B------:R-:W0:Y:S03]  /*1740*/  MUFU.RCP R17, R17 ;  /* 0x0000001100117308 */ /* 0x000e260000001000 */
[----:B0-----:R-:W-:-:S04]  /*1750*/  FMUL R26, R17, R30 ;  /* 0x0000001e111a7220 */ /* 0x001fc80000400000 */
[----:B------:R-:W-:-:S04]  /*1760*/  FADD R29, R31, -R26 ;  /* 0x8000001a1f1d7221 */ /* 0x000fc80000000000 */
[----:B------:R-:W-:Y:S01]  /*1770*/  FADD R30, R29, R29 ;  /* 0x0000001d1d1e7221 */ /* 0x000fe20000000000 */
[----:B------:R-:W-:Y:S01]  /*1780*/  FFMA R29, R28, 1.1920928955078125e-07, R27 ;  /* 0x340000001c1d7823 */ /* 0x000fe2000000001b */
[CC--:B------:R-:W-:Y:S02]  /*1790*/  FMUL R28, R26.reuse, R26.reuse ;  /* 0x0000001a1a1c7220 */ /* 0x0c0fe40000400000 */
[----:B------:R-:W-:Y:S01]  /*17a0*/  FFMA R30, R31, -R26, R30 ;  /* 0x8000001a1f1e7223 */ /* 0x000fe2000000001e */
[----:B------:R-:W-:Y:S01]  /*17b0*/  FFMA R27, R26, 1.4426950216293334961, R29 ;  /* 0x3fb8aa3b1a1b7823 */ /* 0x000fe2000000001d */
[C---:B------:R-:W-:Y:S02]  /*17c0*/  FFMA R31, R28.reuse, R23, 0.0032181653659790754318 ;  /* 0x3b52e7db1c1f7423 */ /* 0x040fe40000000017 */
[----:B------:R-:W-:Y:S01]  /*17d0*/  FMUL R30, R17, R30 ;  /* 0x0000001e111e7220 */ /* 0x000fe20000400000 */
[----:B------:R-:W-:Y:S01]  /*17e0*/  FADD R29, R29, -R27 ;  /* 0x8000001b1d1d7221 */ /* 0x000fe20000000000 */
[----:B------:R-:W-:Y:S01]  /*17f0*/  FFMA R31, R28, R31, 0.018033718690276145935 ;  /* 0x3c93bb731c1f7423 */ /* 0x000fe2000000001f */
[----:B------:R-:W0:Y:S02]  /*1800*/  LDC R17, c[0x0][0x3b0] ;  /* 0x0000ec00ff117b82 */ /* 0x000e240000000800 */
[----:B------:R-:W-:Y:S01]  /*1810*/  FFMA R29, R26, 1.4426950216293334961, R29 ;  /* 0x3fb8aa3b1a1d7823 */ /* 0x000fe2000000001d */
[----:B------:R-:W-:-:S03]  /*1820*/  FFMA R31, R28, R31, 0.12022458761930465698 ;  /* 0x3df6384f1c1f7423 */ /* 0x000fc6000000001f */
[----:B------:R-:W-:Y:S01]  /*1830*/  FFMA R29, R30, 1.4426950216293334961, R29 ;  /* 0x3fb8aa3b1e1d7823 */ /* 0x000fe2000000001d */
[----:B------:R-:W-:-:S03]  /*1840*/  FMUL R31, R28, R31 ;  /* 0x0000001f1c1f7220 */ /* 0x000fc60000400000 */
[----:B------:R-:W-:Y:S01]  /*1850*/  FFMA R29, R26, 1.9251366722983220825e-08, R29 ;  /* 0x32a55e341a1d7823 */ /* 0x000fe2000000001d */
[----:B------:R-:W-:-:S04]  /*1860*/  FMUL R28, R31, 3 ;  /* 0x404000001f1c7820 */ /* 0x000fc80000400000 */
[----:B------:R-:W-:-:S04]  /*1870*/  FFMA R28, R30, R28, R29 ;  /* 0x0000001c1e1c7223 */ /* 0x000fc8000000001d */
[----:B------:R-:W-:-:S04]  /*1880*/  FFMA R26, R26, R31, R28 ;  /* 0x0000001f1a1a7223 */ /* 0x000fc8000000001c */
[----:B------:R-:W-:-:S04]  /*1890*/  FADD R30, R27, R26 ;  /* 0x0000001a1b1e7221 */ /* 0x000fc80000000000 */
[----:B0-----:R-:W-:Y:S01]  /*18a0*/  FMUL R28, R30, R17 ;  /* 0x000000111e1c7220 */ /* 0x001fe20000400000 */
[----:B------:R-:W-:-:S03]  /*18b0*/  FADD R27, -R27, R30 ;  /* 0x0000001e1b1b7221 */ /* 0x000fc60000000100 */
[----:B------:R-:W0:Y:S01]  /*18c0*/  FRND R29, R28 ;  /* 0x0000001c001d7307 */ /* 0x000e220000201000 */
[----:B------:R-:W-:Y:S01]  /*18d0*/  FADD R26, R26, -R27 ;  /* 0x8000001b1a1a7221 */ /* 0x000fe20000000000 */
[-C--:B------:R-:W-:Y:S01]  /*18e0*/  FFMA R27, R30, R17.reuse, -R28 ;  /* 0x000000111e1b7223 */ /* 0x080fe2000000081c */
[C---:B------:R-:W-:Y:S02]  /*18f0*/  FSETP.GT.AND P2, PT, |R28|.reuse, 152, PT ;  /* 0x431800001c00780b */ /* 0x040fe40003f44200 */
[----:B------:R-:W-:Y:S01]  /*1900*/  FSETP.GEU.AND P3, PT, R28, RZ, PT ;  /* 0x000000ff1c00720b */ /* 0x000fe20003f6e000 */
[----:B------:R-:W-:Y:S01]  /*1910*/  FFMA R27, R26, R17, R27 ;  /* 0x000000111a1b7223 */ /* 0x000fe2000000001b */
[----:B------:R-:W-:Y:S01]  /*1920*/  HFMA2 R26, -RZ, RZ, 0.64013671875, -15.109375 ;  /* 0x391fcb8eff1a7431 */ /* 0x000fe200000001ff */
[----:B------:R1:W2:Y:S01]  /*1930*/  F2I.NTZ R31, R28 ;  /* 0x0000001c001f7305 */ /* 0x0002a20000203100 */
[----:B0-----:R-:W-:Y:S01]  /*1940*/  FADD R30, R28, -R29 ;  /* 0x8000001d1c1e7221 */ /* 0x001fe20000000000 */
[----:B------:R-:W-:-:S02]  /*1950*/  FSETP.GT.AND P0, PT, R29, RZ, PT ;  /* 0x000000ff1d00720b */ /* 0x000fc40003f04000 */
[----:B-1----:R-:W-:Y:S01]  /*1960*/  MOV R28, 0x3f800000 ;  /* 0x3f800000001c7802 */ /* 0x002fe20000000f00 */
[----:B------:R-:W-:Y:S01]  /*1970*/  FADD R27, R27, R30 ;  /* 0x0000001e1b1b7221 */ /* 0x000fe20000000000 */
[----:B------:R-:W-:Y:S02]  /*1980*/  SEL R32, RZ, 0x83000000, P0 ;  /* 0x83000000ff207807 */ /* 0x000fe40000000000 */
[----:B------:R-:W-:Y:S01]  /*1990*/  FSETP.NEU.AND P0, PT, R16, 1, PT ;  /* 0x3f8000001000780b */ /* 0x000fe20003f0d000 */
[----:B------:R-:W-:-:S03]  /*19a0*/  FFMA R30, R27, R26, 0.0013391353422775864601 ;  /* 0x3aaf85ed1b1e7423 */ /* 0x000fc6000000001a */
[----:B------:R-:W-:Y:S01]  /*19b0*/  FSETP.EQ.OR P0, PT, R17, RZ, !P0 ;  /* 0x000000ff1100720b */ /* 0x000fe20004702400 */
[----:B------:R-:W-:-:S04]  /*19c0*/  FFMA R30, R27, R30, 0.0096188392490148544312 ;  /* 0x3c1d98561b1e7423 */ /* 0x000fc8000000001e */
[----:B------:R-:W-:-:S04]  /*19d0*/  FFMA R30, R27, R30, 0.055503588169813156128 ;  /* 0x3d6357bb1b1e7423 */ /* 0x000fc8000000001e */
[----:B------:R-:W-:-:S04]  /*19e0*/  FFMA R30, R27, R30, 0.24022644758224487305 ;  /* 0x3e75fdec1b1e7423 */ /* 0x000fc8000000001e */
[----:B------:R-:W-:-:S04]  /*19f0*/  FFMA R30, R27, R30, 0.69314718246459960938 ;  /* 0x3f3172181b1e7423 */ /* 0x000fc8000000001e */
[----:B------:R-:W-:Y:S01]  /*1a00*/  FFMA R30, R27, R30, 1 ;  /* 0x3f8000001b1e7423 */ /* 0x000fe2000000001e */
[----:B------:R-:W-:Y:S01]  /*1a10*/  VIADD R27, R32, 0x7f000000 ;  /* 0x7f000000201b7836 */ /* 0x000fe20000000000 */
[----:B--2---:R-:W-:-:S03]  /*1a20*/  LEA R32, R31, -R32, 0x17 ;  /* 0x800000201f207211 */ /* 0x004fc600078eb8ff */
[----:B------:R-:W-:-:S04]  /*1a30*/  FMUL R27, R30, R27 ;  /* 0x0000001b1e1b7220 */ /* 0x000fc80000400000 */
[----:B------:R-:W-:Y:S01]  /*1a40*/  FMUL R27, R27, R32 ;  /* 0x000000201b1b7220 */ /* 0x000fe20000400000 */
[----:B------:R-:W-:Y:S01]  /*1a50*/  @P2 FSEL R27, RZ, +INF , !P3 ;  /* 0x7f800000ff1b2808 */ /* 0x000fe20005800000 */
[----:B------:R-:W-:Y:S06]  /*1a60*/  @P0 BRA `(.L_x_64) ;  /* 0x0000000000580947 */ /* 0x000fec0003800000 */
[----:B------:R-:W-:-:S04]  /*1a70*/  FSETP.NAN.AND P0, PT, |R17|, |R17|, PT ;  /* 0x400000111100720b */ /* 0x000fc80003f08200 */
[----:B------:R-:W-:-:S13]  /*1a80*/  FSETP.NUM.AND P0, PT, |R16|, |R16|, !P0 ;  /* 0x400000101000720b */ /* 0x000fda0004707200 */
[----:B------:R-:W-:Y:S01]  /*1a90*/  @!P0 FADD R28, R16, R17 ;  /* 0x00000011101c8221 */ /* 0x000fe20000000000 */
[----:B------:R-:W-:Y:S06]  /*1aa0*/  @!P0 BRA `(.L_x_64) ;  /* 0x0000000000488947 */ /* 0x000fec0003800000 */
[----:B------:R-:W-:-:S04]  /*1ab0*/  FSETP.NEU.AND P0, PT, |R16|, +INF , PT ;  /* 0x7f8000001000780b */ /* 0x000fc80003f0d200 */
[----:B------:R-:W-:-:S04]  /*1ac0*/  FSETP.NEU.AND P0, PT, R16, RZ, P0 ;  /* 0x000000ff1000720b */ /* 0x000fc8000070d000 */
[----:B------:R-:W-:Y:S02]  /*1ad0*/  FSETP.GEU.OR P2, PT, R17, RZ, P0 ;  /* 0x000000ff1100720b */ /* 0x000fe4000074e400 */
[----:B------:R-:W-:-:S07]  /*1ae0*/  FSETP.NEU.AND P3, PT, |R19|, 1, !P0 ;  /* 0x3f8000001300780b */ /* 0x000fce000476d200 */
[----:B------:R-:W-:-:S05]  /*1af0*/  @!P0 FADD R29, R16, R16 ;  /* 0x00000010101d8221 */ /* 0x000fca0000000000 */
[----:B------:R-:W-:-:S04]  /*1b00*/  @!P2 LOP3.LUT R29, R29, 0x7f800000, RZ, 0x3c, !PT ;  /* 0x7f8000001d1da812 */ /* 0x000fc800078e3cff */
[----:B------:R-:W-:-:S04]  /*1b10*/  @P3 LOP3.LUT R29, R29, 0x7fffffff, RZ, 0xc0, !PT ;  /* 0x7fffffff1d1d3812 */ /* 0x000fc800078ec0ff */
[----:B------:R-:W-:Y:S01]  /*1b20*/  @!P0 MOV R28, R29 ;  /* 0x0000001d001c8202 */ /* 0x000fe20000000f00 */
[----:B------:R-:W-:Y:S06]  /*1b30*/  @!P0 BRA `(.L_x_64) ;  /* 0x0000000000248947 */ /* 0x000fec0003800000 */
[----:B------:R-:W-:Y:S02]  /*1b40*/  FSETP.NEU.AND P0, PT, |R17|, +INF , PT ;  /* 0x7f8000001100780b */ /* 0x000fe40003f0d200 */
[----:B------:R-:W-:-:S13]  /*1b50*/  FSETP.EQ.AND P2, PT, R16, -1, PT ;  /* 0xbf8000001000780b */ /* 0x000fda0003f42000 */
[----:B------:R-:W-:Y:S05]  /*1b60*/  @!P0 BRA P2, `(.L_x_64) ;  /* 0x0000000000188947 */ /* 0x000fea0001000000 */
[----:B------:R-:W-:Y:S01]  /*1b70*/  FSETP.GEU.AND P2, PT, R16, RZ, PT ;  /* 0x000000ff1000720b */ /* 0x000fe20003f4e000 */
[----:B------:R-:W-:-:S12]  /*1b80*/  IMAD.MOV.U32 R28, RZ, RZ, R27 ;  /* 0x000000ffff1c7224 */ /* 0x000fd800078e001b */
[----:B------:R-:W-:Y:S02]  /*1b90*/  @!P2 FSETP.NEU.AND P3, PT, |R19|, 1, PT ;  /* 0x3f8000001300a80b */ /* 0x000fe40003f6d200 */
[----:B------:R-:W-:Y:S02]  /*1ba0*/  @!P2 FSETP.NEU.AND P0, PT, R21, R17, PT ;  /* 0x000000111500a20b */ /* 0x000fe40003f0d000 */
[----:B------:R-:W-:-:S04]  /*1bb0*/  @!P2 FSEL R16, R27, -R27, P3 ;  /* 0x8000001b1b10a208 */ /* 0x000fc80001800000 */
[----:B------:R-:W-:-:S07]  /*1bc0*/  @!P2 FSEL R28, R16, +QNAN , !P0 ;  /* 0x7fffffff101ca808 */ /* 0x000fce0004000000 */
.L_x_64:
[----:B------:R-:W-:Y:S05]  /*1bd0*/  BSYNC.RECONVERGENT B2 ;  /* 0x0000000000027941 */ /* 0x000fea0003800200 */
.L_x_63:
[----:B------:R-:W0:Y:S02]  /*1be0*/  LDC.64 R16, c[0x0][0x390] ;  /* 0x0000e400ff107b82 */ /* 0x000e240000000a00 */
[----:B0-----:R-:W-:-:S06]  /*1bf0*/  IMAD.WIDE R16, R25, 0x4, R16 ;  /* 0x0000000419107825 */ /* 0x001fcc00078e0210 */
[----:B------:R-:W2:Y:S01]  /*1c00*/  LDG.E R16, desc[UR8][R16.64] ;  /* 0x0000000810107981 */ /* 0x000ea2000c1e1900 */
[----:B------:R-:W-:Y:S01]  /*1c10*/  BSSY.RECONVERGENT B2, `(.L_x_65) ;  /* 0x0000054000027945 */ /* 0x000fe20003800200 */
[C---:B--2---:R-:W-:Y:S01]  /*1c20*/  FMUL R27, |R16|.reuse, 16777216 ;  /* 0x4b800000101b7820 */ /* 0x044fe20000400200 */
[----:B------:R-:W-:-:S04]  /*1c30*/  FSETP.GEU.AND P0, PT, |R16|, 1.175494350822287508e-38, PT ;  /* 0x008000001000780b */ /* 0x000fc80003f0e200 */
[----:B------:R-:W-:-:S04]  /*1c40*/  FSEL R27, R27, |R16|, !P0 ;  /* 0x400000101b1b7208 */ /* 0x000fc80004000000 */
[----:B------:R-:W-:-:S04]  /*1c50*/  IADD3 R29, PT, PT, R27, -0x3f3504f3, RZ ;  /* 0xc0cafb0d1b1d7810 */ /* 0x000fc80007ffe0ff */
[----:B------:R-:W-:-:S04]  /*1c60*/  LOP3.LUT R30, R29, 0xff800000, RZ, 0xc0, !PT ;  /* 0xff8000001d1e7812 */ /* 0x000fc800078ec0ff */
[-C--:B------:R-:W-:Y:S02]  /*1c70*/  IADD3 R29, PT, PT, R27, -R30.reuse, RZ ;  /* 0x8000001e1b1d7210 */ /* 0x080fe40007ffe0ff */
[----:B------:R-:W-:-:S03]  /*1c80*/  I2FP.F32.S32 R30, R30 ;  /* 0x0000001e001e7245 */ /* 0x000fc60000201400 */
[C---:B------:R-:W-:Y:S01]  /*1c90*/  FADD R27, R29.reuse, 1 ;  /* 0x3f8000001d1b7421 */ /* 0x040fe20000000000 */
[----:B------:R-:W-:Y:S01]  /*1ca0*/  FADD R34, R29, -1 ;  /* 0xbf8000001d227421 */ /* 0x000fe20000000000 */
[----:B------:R-:W-:-:S03]  /*1cb0*/  FSEL R29, RZ, -24, P0 ;  /* 0xc1c00000ff1d7808 */ /* 0x000fc60000000000 */
[----:B------:R-:W-:Y:S01]  /*1cc0*/  FADD R32, R34, R34 ;  /* 0x0000002222207221 */ /* 0x000fe20000000000 */
[----:B------:R-:W0:Y:S03]  /*1cd0*/  MUFU.RCP R27, R27 ;  /* 0x0000001b001b7308 */ /* 0x000e260000001000 */
[----:B0-----:R-:W-:Y:S01]  /*1ce0*/  FMUL R17, R27, R32 ;  /* 0x000000201b117220 */ /* 0x001fe20000400000 */
[----:B------:R-:W-:-:S03]  /*1cf0*/  FFMA R32, R30, 1.1920928955078125e-07, R29 ;  /* 0x340000001e207823 */ /* 0x000fc6000000001d */
[----:B------:R-:W-:Y:S01]  /*1d00*/  FADD R31, R34, -R17 ;  /* 0x80000011221f7221 */ /* 0x000fe20000000000 */
[----:B------:R-:W-:-:S03]  /*1d10*/  FMUL R30, R17, R17 ;  /* 0x00000011111e7220 */ /* 0x000fc60000400000 */
[----:B------:R-:W-:Y:S01]  /*1d20*/  FADD R31, R31, R31 ;  /* 0x0000001f1f1f7221 */ /* 0x000fe20000000000 */
[----:B------:R-:W-:Y:S01]  /*1d30*/  FFMA R29, R30, R23, 0.0032181653659790754318 ;  /* 0x3b52e7db1e1d7423 */ /* 0x000fe20000000017 */
[----:B------:R-:W-:Y:S02]  /*1d40*/  FFMA R23, R17, 1.4426950216293334961, R32 ;  /* 0x3fb8aa3b11177823 */ /* 0x000fe40000000020 */
[----:B------:R-:W-:Y:S01]  /*1d50*/  FFMA R34, R34, -R17, R31 ;  /* 0x8000001122227223 */ /* 0x000fe2000000001f */
[----:B------:R-:W-:Y:S01]  /*1d60*/  FFMA R31, R30, R29, 0.018033718690276145935 ;  /* 0x3c93bb731e1f7423 */ /* 0x000fe2000000001d */
[----:B------:R-:W-:Y:S02]  /*1d70*/  FADD R32, R32, -R23 ;  /* 0x8000001720207221 */ /* 0x000fe40000000000 */
[----:B------:R-:W-:Y:S01]  /*1d80*/  FMUL R29, R27, R34 ;  /* 0x000000221b1d7220 */ /* 0x000fe20000400000 */
[C---:B------:R-:W-:Y:S01]  /*1d90*/  FFMA R31, R30.reuse, R31, 0.12022458761930465698 ;  /* 0x3df6384f1e1f7423 */ /* 0x040fe2000000001f */
[----:B------:R-:W-:Y:S01]  /*1da0*/  FFMA R32, R17, 1.4426950216293334961, R32 ;  /* 0x3fb8aa3b11207823 */ /* 0x000fe20000000020 */
[----:B------:R-:W0:Y:S02]  /*1db0*/  LDC R27, c[0x0][0x3b4] ;  /* 0x0000ed00ff1b7b82 */ /* 0x000e240000000800 */
[----:B------:R-:W-:Y:S01]  /*1dc0*/  FMUL R30, R30, R31 ;  /* 0x0000001f1e1e7220 */ /* 0x000fe20000400000 */
[----:B------:R-:W-:-:S03]  /*1dd0*/  FFMA R32, R29, 1.4426950216293334961, R32 ;  /* 0x3fb8aa3b1d207823 */ /* 0x000fc60000000020 */
[----:B------:R-:W-:Y:S01]  /*1de0*/  FMUL R31, R30, 3 ;  /* 0x404000001e1f7820 */ /* 0x000fe20000400000 */
[----:B------:R-:W-:-:S04]  /*1df0*/  FFMA R32, R17, 1.9251366722983220825e-08, R32 ;  /* 0x32a55e3411207823 */ /* 0x000fc80000000020 */
[----:B------:R-:W-:-:S04]  /*1e00*/  FFMA R31, R29, R31, R32 ;  /* 0x0000001f1d1f7223 */ /* 0x000fc80000000020 */
[----:B------:R-:W-:-:S04]  /*1e10*/  FFMA R32, R17, R30, R31 ;  /* 0x0000001e11207223 */ /* 0x000fc8000000001f */
[----:B------:R-:W-:-:S04]  /*1e20*/  FADD R29, R23, R32 ;  /* 0x00000020171d7221 */ /* 0x000fc80000000000 */
[----:B------:R-:W-:Y:S01]  /*1e30*/  FADD R23, -R23, R29 ;  /* 0x0000001d17177221 */ /* 0x000fe20000000100 */
[----:B0-----:R-:W-:-:S03]  /*1e40*/  FMUL R30, R29, R27 ;  /* 0x0000001b1d1e7220 */ /* 0x001fc60000400000 */
[----:B------:R-:W-:Y:S01]  /*1e50*/  FADD R32, R32, -R23 ;  /* 0x8000001720207221 */ /* 0x000fe20000000000 */
[----:B------:R-:W0:Y:S01]  /*1e60*/  FRND R17, R30 ;  /* 0x0000001e00117307 */ /* 0x000e220000201000 */
[-C--:B------:R-:W-:Y:S01]  /*1e70*/  FFMA R29, R29, R27.reuse, -R30 ;  /* 0x0000001b1d1d7223 */ /* 0x080fe2000000081e */
[C---:B------:R-:W-:Y:S02]  /*1e80*/  FSETP.GT.AND P2, PT, |R30|.reuse, 152, PT ;  /* 0x431800001e00780b */ /* 0x040fe40003f44200 */
[----:B------:R-:W-:Y:S01]  /*1e90*/  FSETP.GEU.AND P3, PT, R30, RZ, PT ;  /* 0x000000ff1e00720b */ /* 0x000fe20003f6e000 */
[----:B------:R-:W-:-:S03]  /*1ea0*/  FFMA R29, R32, R27, R29 ;  /* 0x0000001b201d7223 */ /* 0x000fc6000000001d */
[----:B------:R-:W1:Y:S01]  /*1eb0*/  F2I.NTZ R23, R30 ;  /* 0x0000001e00177305 */ /* 0x000e620000203100 */
[----:B0-----:R-:W-:Y:S01]  /*1ec0*/  FADD R32, R30, -R17 ;  /* 0x800000111e207221 */ /* 0x001fe20000000000 */
[----:B------:R-:W-:-:S03]  /*1ed0*/  FSETP.GT.AND P0, PT, R17, RZ, PT ;  /* 0x000000ff1100720b */ /* 0x000fc60003f04000 */
[----:B------:R-:W-:Y:S01]  /*1ee0*/  FADD R29, R29, R32 ;  /* 0x000000201d1d7221 */ /* 0x000fe20000000000 */
[----:B------:R-:W-:Y:S02]  /*1ef0*/  SEL R32, RZ, 0x83000000, P0 ;  /* 0x83000000ff207807 */ /* 0x000fe40000000000 */
[----:B------:R-:W-:Y:S01]  /*1f00*/  FSETP.NEU.AND P0, PT, R16, 1, PT ;  /* 0x3f8000001000780b */ /* 0x000fe20003f0d000 */
[----:B------:R-:W-:Y:S01]  /*1f10*/  FFMA R26, R29, R26, 0.0013391353422775864601 ;  /* 0x3aaf85ed1d1a7423 */ /* 0x000fe2000000001a */
[----:B------:R-:W-:Y:S01]  /*1f20*/  IADD3 R17, PT, PT, R32, 0x7f000000, RZ ;  /* 0x7f00000020117810 */ /* 0x000fe20007ffe0ff */
[----:B-1----:R-:W-:Y:S01]  /*1f30*/  IMAD R32, R23, 0x800000, -R32 ;  /* 0x0080000017207824 */ /* 0x002fe200078e0a20 */
[----:B------:R-:W-:Y:S01]  /*1f40*/  FSETP.EQ.OR P0, PT, R27, RZ, !P0 ;  /* 0x000000ff1b00720b */ /* 0x000fe20004702400 */
[----:B------:R-:W-:-:S04]  /*1f50*/  FFMA R26, R29, R26, 0.0096188392490148544312 ;  /* 0x3c1d98561d1a7423 */ /* 0x000fc8000000001a */
[----:B------:R-:W-:-:S04]  /*1f60*/  FFMA R26, R29, R26, 0.055503588169813156128 ;  /* 0x3d6357bb1d1a7423 */ /* 0x000fc8000000001a */
[----:B------:R-:W-:-:S04]  /*1f70*/  FFMA R26, R29, R26, 0.24022644758224487305 ;  /* 0x3e75fdec1d1a7423 */ /* 0x000fc8000000001a */
[----:B------:R-:W-:-:S04]  /*1f80*/  FFMA R26, R29, R26, 0.69314718246459960938 ;  /* 0x3f3172181d1a7423 */ /* 0x000fc8000000001a */
[----:B------:R-:W-:-:S04]  /*1f90*/  FFMA R26, R29, R26, 1 ;  /* 0x3f8000001d1a7423 */ /* 0x000fc8000000001a */
[----:B------:R-:W-:Y:S01]  /*1fa0*/  FMUL R17, R26, R17 ;  /* 0x000000111a117220 */ /* 0x000fe20000400000 */
[----:B------:R-:W-:-:S03]  /*1fb0*/  HFMA2 R26, -RZ, RZ, 1.875, 0 ;  /* 0x3f800000ff1a7431 */ /* 0x000fc600000001ff */
        /* <DEDUP_REMOVED lines=19> */
[----:B------:R-:W-:Y:S02]  /*20f0*/  FSETP.GEU.AND P2, PT, R16, RZ, PT ;  /* 0x000000ff1000720b */ /* 0x000fe40003f4e000 */
[----:B------:R-:W-:-:S11]  /*2100*/  MOV R26, R17 ;  /* 0x00000011001a7202 */ /* 0x000fd60000000f00 */
[----:B------:R-:W-:Y:S02]  /*2110*/  @!P2 FSETP.NEU.AND P3, PT, |R18|, 1, PT ;  /* 0x3f8000001200a80b */ /* 0x000fe40003f6d200 */
[----:B------:R-:W-:Y:S02]  /*2120*/  @!P2 FSETP.NEU.AND P0, PT, R20, R27, PT ;  /* 0x0000001b1400a20b */ /* 0x000fe40003f0d000 */
[----:B------:R-:W-:-:S04]  /*2130*/  @!P2 FSEL R16, R17, -R17, P3 ;  /* 0x800000111110a208 */ /* 0x000fc80001800000 */
[----:B------:R-:W-:-:S07]  /*2140*/  @!P2 FSEL R26, R16, +QNAN , !P0 ;  /* 0x7fffffff101aa808 */ /* 0x000fce0004000000 */
.L_x_66:
[----:B------:R-:W-:Y:S05]  /*2150*/  BSYNC.RECONVERGENT B2 ;  /* 0x0000000000027941 */ /* 0x000fea0003800200 */
.L_x_65:
[----:B------:R-:W-:-:S07]  /*2160*/  FFMA R15, R26, R28, R15 ;  /* 0x0000001c1a0f7223 */ /* 0x000fce000000000f */
.L_x_62:
[----:B------:R-:W-:Y:S05]  /*2170*/  BSYNC.RECONVERGENT B1 ;  /* 0x0000000000017941 */ /* 0x000fea0003800200 */
.L_x_61:
[----:B------:R-:W-:Y:S01]  /*2180*/  IADD3 R6, P0, PT, R6, 0x1, RZ ;  /* 0x0000000106067810 */ /* 0x000fe20007f1e0ff */
[----:B------:R-:W-:-:S03]  /*2190*/  VIADD R25, R25, 0x1 ;  /* 0x0000000119197836 */ /* 0x000fc60000000000 */
[----:B------:R-:W-:Y:S01]  /*21a0*/  IADD3.X R7, PT, PT, RZ, R7, RZ, P0, !PT ;  /* 0x00000007ff077210 */ /* 0x000fe200007fe4ff */
[----:B------:R-:W-:Y:S08]  /*21b0*/  @P1 BRA `(.L_x_67) ;  /* 0xfffffff400081947 */ /* 0x000ff0000383ffff */
[----:B------:R-:W-:-:S13]  /*21c0*/  FSETP.NEU.AND P0, PT, R15, RZ, PT ;  /* 0x000000ff0f00720b */ /* 0x000fda0003f0d000 */
[----:B------:R-:W-:Y:S05]  /*21d0*/  @!P0 BRA `(.L_x_68) ;  /* 0x0000001c000c8947 */ /* 0x000fea0003800000 */
[----:B------:R-:W-:Y:S01]  /*21e0*/  SHF.R.U32.HI R7, RZ, 0x2, R10 ;  /* 0x00000002ff077819 */ /* 0x000fe2000001160a */
[----:B------:R-:W-:Y:S01]  /*21f0*/  VIADD R16, R14, 0xb0f8a ;  /* 0x000b0f8a0e107836 */ /* 0x000fe20000000000 */
[----:B------:R-:W-:Y:S01]  /*2200*/  SHF.L.U32 R6, R9, 0x4, RZ ;  /* 0x0000000409067819 */ /* 0x000fe200000006ff */
[----:B------:R0:W-:Y:S01]  /*2210*/  STG.E.64 desc[UR8][R2.64+0x8], R12 ;  /* 0x0000080c02007986 */ /* 0x0001e2000c101b08 */
[----:B------:R-:W-:Y:S02]  /*2220*/  LOP3.LUT R7, R7, R10, RZ, 0x3c, !PT ;  /* 0x0000000a07077212 */ /* 0x000fe400078e3cff */
[----:B------:R-:W-:Y:S02]  /*2230*/  MOV R17, R11 ;  /* 0x0000000b00117202 */ /* 0x000fe40000000f00 */
[C---:B------:R-:W-:Y:S02]  /*2240*/  SHF.L.U32 R10, R7.reuse, 0x1, RZ ;  /* 0x00000001070a7819 */ /* 0x040fe400000006ff */
[----:B------:R-:W-:Y:S01]  /*2250*/  MOV R24, R9 ;  /* 0x0000000900187202 */ /* 0x000fe20000000f00 */
[----:B------:R0:W-:Y:S01]  /*2260*/  STG.E.64 desc[UR8][R2.64], R16 ;  /* 0x0000001002007986 */ /* 0x0001e2000c101b08 */
[----:B------:R-:W-:-:S04]  /*2270*/  LOP3.LUT R6, R7, R10, R6, 0x96, !PT ;  /* 0x0000000a07067212 */ /* 0x000fc800078e9606 */
[----:B------:R-:W-:-:S05]  /*2280*/  LOP3.LUT R25, R6, R9, RZ, 0x3c, !PT ;  /* 0x0000000906197212 */ /* 0x000fca00078e3cff */
[----:B------:R0:W-:Y:S04]  /*2290*/  STG.E.64 desc[UR8][R2.64+0x10], R24 ;  /* 0x0000101802007986 */ /* 0x0001e8000c101b08 */
[----:B------:R0:W5:Y:S01]  /*22a0*/  LDG.E.64 R10, desc[UR8][R4.64+0x8] ;  /* 0x00000808040a7981 */ /* 0x000162000c1e1b00 */
[----:B------:R-:W-:Y:S01]  /*22b0*/  IADD3 R6, PT, PT, R25, R16, RZ ;  /* 0x0000001019067210 */ /* 0x000fe20007ffe0ff */
[----:B------:R-:W-:Y:S01]  /*22c0*/  IMAD.MOV.U32 R7, RZ, RZ, 0x2f800000 ;  /* 0x2f800000ff077424 */ /* 0x000fe200078e00ff */
[----:B------:R-:W-:Y:S02]  /*22d0*/  BSSY.RELIABLE B2, `(.L_x_69) ;  /* 0x00000c8000027945 */ /* 0x000fe40003800100 */
[----:B------:R-:W-:-:S05]  /*22e0*/  I2FP.F32.U32 R6, R6 ;  /* 0x0000000600067245 */ /* 0x000fca0000201000 */
[----:B------:R-:W-:Y:S01]  /*22f0*/  FFMA R14, R6, R7, 1.1641532182693481445e-10 ;  /* 0x2f000000060e7423 */ /* 0x000fe20000000007 */
[----:B------:R-:W-:-:S03]  /*2300*/  CS2R R6, SRZ ;  /* 0x0000000000067805 */ /* 0x000fc6000001ff00 */
[----:B0-----:R-:W-:-:S07]  /*2310*/  FMUL R15, R15, R14 ;  /* 0x0000000e0f0f7220 */ /* 0x001fce0000400000 */
.L_x_77:
[----:B-----5:R-:W-:-:S04]  /*2320*/  IADD3 R12, P0, PT, R7, R10, RZ ;  /* 0x0000000a070c7210 */ /* 0x020fc80007f1e0ff */
[----:B------:R-:W-:-:S05]  /*2330*/  IADD3.X R13, PT, PT, RZ, R11, RZ, P0, !PT ;  /* 0x0000000bff0d7210 */ /* 0x000fca00007fe4ff */
[----:B------:R-:W2:Y:S01]  /*2340*/  LDG.E.U8 R12, desc[UR8][R12.64] ;  /* 0x000000080c0c7981 */ /* 0x000ea2000c1e1100 */
[----:B------:R-:W-:Y:S01]  /*2350*/  BSSY.RELIABLE B1, `(.L_x_70) ;  /* 0x00000bb000017945 */ /* 0x000fe20003800100 */
[----:B--2---:R-:W-:-:S13]  /*2360*/  ISETP.NE.AND P0, PT, R12, RZ, PT ;  /* 0x000000ff0c00720c */ /* 0x004fda0003f05270 */
[----:B------:R-:W-:Y:S05]  /*2370*/  @P0 BRA `(.L_x_71) ;  /* 0x0000000800e00947 */ /* 0x000fea0003800000 */
[----:B------:R-:W0:Y:S01]  /*2380*/  LDC.64 R12, c[0x0][0x388] ;  /* 0x0000e200ff0c7b82 */ /* 0x000e220000000a00 */
[----:B------:R-:W-:-:S05]  /*2390*/  IADD3 R9, PT, PT, R8, R7, RZ ;  /* 0x0000000708097210 */ /* 0x000fca0007ffe0ff */
[----:B0-----:R-:W-:-:S06]  /*23a0*/  IMAD.WIDE R12, R9, 0x4, R12 ;  /* 0x00000004090c7825 */ /* 0x001fcc00078e020c */
[----:B------:R0:W2:Y:S01]  /*23b0*/  LDG.E R12, desc[UR8][R12.64] ;  /* 0x000000080c0c7981 */ /* 0x0000a2000c1e1900 */
[----:B------:R-:W-:Y:S01]  /*23c0*/  BSSY.RECONVERGENT B3, `(.L_x_72) ;  /* 0x0000056000037945 */ /* 0x000fe20003800200 */
[----:B0-----:R-:W-:Y:S02]  /*23d0*/  HFMA2 R13, -RZ, RZ, 0.771484375, 0.21533203125 ;  /* 0x3a2c32e4ff0d7431 */ /* 0x001fe400000001ff */
[C---:B--2---:R-:W-:Y:S01]  /*23e0*/  FMUL R17, |R12|.reuse, 16777216 ;  /* 0x4b8000000c117820 */ /* 0x044fe20000400200 */
[----:B------:R-:W-:-:S04]  /*23f0*/  FSETP.GEU.AND P0, PT, |R12|, 1.175494350822287508e-38, PT ;  /* 0x008000000c00780b */ /* 0x000fc80003f0e200 */
[----:B------:R-:W-:Y:S02]  /*2400*/  FSEL R17, R17, |R12|, !P0 ;  /* 0x4000000c11117208 */ /* 0x000fe40004000000 */
[----:B------:R-:W-:Y:S02]  /*2410*/  FSEL R16, RZ, -24, P0 ;  /* 0xc1c00000ff107808 */ /* 0x000fe40000000000 */
[----:B------:R-:W-:-:S04]  /*2420*/  IADD3 R14, PT, PT, R17, -0x3f3504f3, RZ ;  /* 0xc0cafb0d110e7810 */ /* 0x000fc80007ffe0ff */
[----:B------:R-:W-:-:S05]  /*2430*/  LOP3.LUT R24, R14, 0xff800000, RZ, 0xc0, !PT ;  /* 0xff8000000e187812 */ /* 0x000fca00078ec0ff */
[----:B------:R-:W-:-:S04]  /*2440*/  IMAD.IADD R17, R17, 0x1, -R24 ;  /* 0x0000000111117824 */ /* 0x000fc800078e0a18 */
[C---:B------:R-:W-:Y:S01]  /*2450*/  FADD R25, R17.reuse, 1 ;  /* 0x3f80000011197421 */ /* 0x040fe20000000000 */
[----:B------:R-:W-:Y:S01]  /*2460*/  FADD R23, R17, -1 ;  /* 0xbf80000011177421 */ /* 0x000fe20000000000 */
[----:B------:R-:W-:-:S03]  /*2470*/  I2FP.F32.S32 R17, R24 ;  /* 0x0000001800117245 */ /* 0x000fc60000201400 */
[----:B------:R-:W-:Y:S01]  /*2480*/  FADD R14, R23, R23 ;  /* 0x00000017170e7221 */ /* 0x000fe20000000000 */
[----:B------:R-:W0:Y:S01]  /*2490*/  MUFU.RCP R25, R25 ;  /* 0x0000001900197308 */ /* 0x000e220000001000 */
[----:B------:R-:W-:Y:S02]  /*24a0*/  FFMA R17, R17, 1.1920928955078125e-07, R16 ;  /* 0x3400000011117823 */ /* 0x000fe40000000010 */
[----:B0-----:R-:W-:-:S04]  /*24b0*/  FMUL R14, R25, R14 ;  /* 0x0000000e190e7220 */ /* 0x001fc80000400000 */
[----:B------:R-:W-:Y:S01]  /*24c0*/  FADD R26, R23, -R14 ;  /* 0x8000000e171a7221 */ /* 0x000fe20000000000 */
[C---:B------:R-:W-:Y:S01]  /*24d0*/  FMUL R24, R14.reuse, R14 ;  /* 0x0000000e0e187220 */ /* 0x040fe20000400000 */
[----:B------:R-:W-:Y:S02]  /*24e0*/  FFMA R16, R14, 1.4426950216293334961, R17 ;  /* 0x3fb8aa3b0e107823 */ /* 0x000fe40000000011 */
[----:B------:R-:W-:Y:S01]  /*24f0*/  FADD R26, R26, R26 ;  /* 0x0000001a1a1a7221 */ /* 0x000fe20000000000 */
[----:B------:R-:W-:-:S03]  /*2500*/  FFMA R27, R24, R13, 0.0032181653659790754318 ;  /* 0x3b52e7db181b7423 */ /* 0x000fc6000000000d */
[----:B------:R-:W-:Y:S01]  /*2510*/  FFMA R26, R23, -R14, R26 ;  /* 0x8000000e171a7223 */ /* 0x000fe2000000001a */
[----:B------:R-:W-:Y:S01]  /*2520*/  FADD R23, R17, -R16 ;  /* 0x8000001011177221 */ /* 0x000fe20000000000 */
[----:B------:R-:W-:Y:S01]  /*2530*/  FFMA R27, R24, R27, 0.018033718690276145935 ;  /* 0x3c93bb73181b7423 */ /* 0x000fe2000000001b */
[----:B------:R-:W0:Y:S01]  /*2540*/  LDC R17, c[0x0][0x3b0] ;  /* 0x0000ec00ff117b82 */ /* 0x000e220000000800 */
[----:B------:R-:W-:Y:S01]  /*2550*/  FMUL R26, R25, R26 ;  /* 0x0000001a191a7220 */ /* 0x000fe20000400000 */
[----:B------:R-:W-:Y:S01]  /*2560*/  FFMA R23, R14, 1.4426950216293334961, R23 ;  /* 0x3fb8aa3b0e177823 */ /* 0x000fe20000000017 */
[----:B------:R-:W-:-:S03]  /*2570*/  FFMA R27, R24, R27, 0.12022458761930465698 ;  /* 0x3df6384f181b7423 */ /* 0x000fc6000000001b */
[----:B------:R-:W-:Y:S01]  /*2580*/  FFMA R23, R26, 1.4426950216293334961, R23 ;  /* 0x3fb8aa3b1a177823 */ /* 0x000fe20000000017 */
[----:B------:R-:W-:-:S03]  /*2590*/  FMUL R27, R24, R27 ;  /* 0x0000001b181b7220 */ /* 0x000fc60000400000 */
[----:B------:R-:W-:Y:S01]  /*25a0*/  FFMA R23, R14, 1.9251366722983220825e-08, R23 ;  /* 0x32a55e340e177823 */ /* 0x000fe20000000017 */
[----:B------:R-:W-:-:S04]  /*25b0*/  FMUL R24, R27, 3 ;  /* 0x404000001b187820 */ /* 0x000fc80000400000 */
[----:B------:R-:W-:-:S04]  /*25c0*/  FFMA R24, R26, R24, R23 ;  /* 0x000000181a187223 */ /* 0x000fc80000000017 */
[----:B------:R-:W-:Y:S01]  /*25d0*/  FFMA R27, R14, R27, R24 ;  /* 0x0000001b0e1b7223 */ /* 0x000fe20000000018 */
[----:B------:R-:W-:-:S03]  /*25e0*/  MOV R14, 0x391fcb8e ;  /* 0x391fcb8e000e7802 */ /* 0x000fc60000000f00 */
        /* <DEDUP_REMOVED lines=8> */
[----:B------:R-:W-:Y:S02]  /*2670*/  FFMA R16, R16, R17, R23 ;  /* 0x0000001110107223 */ /* 0x000fe40000000017 */
        /* <DEDUP_REMOVED lines=14> */
[----:B------:R-:W-:Y:S01]  /*2760*/  FFMA R16, R23, R16, 1 ;  /* 0x3f80000017107423 */ /* 0x000fe20000000010 */
[----:B------:R-:W-:-:S03]  /*2770*/  HFMA2 R23, -RZ, RZ, 1.875, 0 ;  /* 0x3f800000ff177431 */ /* 0x000fc600000001ff */
        /* <DEDUP_REMOVED lines=26> */
.L_x_73:
[----:B------:R-:W-:Y:S05]  /*2920*/  BSYNC.RECONVERGENT B3 ;  /* 0x0000000000037941 */ /* 0x000fea0003800200 */
.L_x_72:
        /* <DEDUP_REMOVED lines=14> */
[----:B------:R-:W-:-:S03]  /*2a10*/  FFMA R25, R25, 1.1920928955078125e-07, R16 ;  /* 0x3400000019197823 */ /* 0x000fc60000000010 */
[----:B------:R-:W-:Y:S01]  /*2a20*/  FADD R29, R27, R27 ;  /* 0x0000001b1b1d7221 */ /* 0x000fe20000000000 */
[----:B------:R-:W0:Y:S03]  /*2a30*/  MUFU.RCP R24, R24 ;  /* 0x0000001800187308 */ /* 0x000e260000001000 */
[----:B0-----:R-:W-:-:S04]  /*2a40*/  FMUL R12, R24, R29 ;  /* 0x0000001d180c7220 */ /* 0x001fc80000400000 */
[----:B------:R-:W-:Y:S01]  /*2a50*/  FADD R17, R27, -R12 ;  /* 0x8000000c1b117221 */ /* 0x000fe20000000000 */
[CC--:B------:R-:W-:Y:S01]  /*2a60*/  FMUL R26, R12.reuse, R12.reuse ;  /* 0x0000000c0c1a7220 */ /* 0x0c0fe20000400000 */
[----:B------:R-:W-:Y:S02]  /*2a70*/  FFMA R16, R12, 1.4426950216293334961, R25 ;  /* 0x3fb8aa3b0c107823 */ /* 0x000fe40000000019 */
[----:B------:R-:W-:Y:S01]  /*2a80*/  FADD R28, R17, R17 ;  /* 0x00000011111c7221 */ /* 0x000fe20000000000 */
[C---:B------:R-:W-:Y:S01]  /*2a90*/  FFMA R13, R26.reuse, R13, 0.0032181653659790754318 ;  /* 0x3b52e7db1a0d7423 */ /* 0x040fe2000000000d */
[----:B------:R-:W-:Y:S02]  /*2aa0*/  FADD R25, R25, -R16 ;  /* 0x8000001019197221 */ /* 0x000fe40000000000 */
[----:B------:R-:W-:Y:S01]  /*2ab0*/  FFMA R27, R27, -R12, R28 ;  /* 0x8000000c1b1b7223 */ /* 0x000fe2000000001c */
[----:B------:R-:W-:Y:S02]  /*2ac0*/  FFMA R17, R26, R13, 0.018033718690276145935 ;  /* 0x3c93bb731a117423 */ /* 0x000fe4000000000d */
        /* <DEDUP_REMOVED lines=19> */
[----:B0-----:R-:W-:Y:S01]  /*2c00*/  FADD R17, R12, -R27 ;  /* 0x8000001b0c117221 */ /* 0x001fe20000000000 */
[----:B------:R-:W-:-:S03]  /*2c10*/  FSETP.GT.AND P0, PT, R27, RZ, PT ;  /* 0x000000ff1b00720b */ /* 0x000fc60003f04000 */
[----:B------:R-:W-:Y:S01]  /*2c20*/  FADD R17, R16, R17 ;  /* 0x0000001110117221 */ /* 0x000fe20000000000 */
[----:B------:R-:W-:Y:S01]  /*2c30*/  SEL R25, RZ, 0x83000000, P0 ;  /* 0x83000000ff197807 */ /* 0x000fe20000000000 */
[----:B------:R-:W0:Y:S01]  /*2c40*/  F2I.NTZ R16, R12 ;  /* 0x0000000c00107305 */ /* 0x000e220000203100 */
[----:B------:R-:W-:Y:S01]  /*2c50*/  FSETP.NEU.AND P0, PT, R9, 1, PT ;  /* 0x3f8000000900780b */ /* 0x000fe20003f0d000 */
[----:B------:R-:W-:Y:S01]  /*2c60*/  FFMA R14, R17, R14, 0.0013391353422775864601 ;  /* 0x3aaf85ed110e7423 */ /* 0x000fe2000000000e */
[----:B------:R-:W-:Y:S02]  /*2c70*/  IADD3 R27, PT, PT, R25, 0x7f000000, RZ ;  /* 0x7f000000191b7810 */ /* 0x000fe40007ffe0ff */
[----:B------:R-:W-:Y:S01]  /*2c80*/  FSETP.EQ.OR P0, PT, R13, RZ, !P0 ;  /* 0x000000ff0d00720b */ /* 0x000fe20004702400 */
[----:B------:R-:W-:-:S04]  /*2c90*/  FFMA R14, R17, R14, 0.0096188392490148544312 ;  /* 0x3c1d9856110e7423 */ /* 0x000fc8000000000e */
[----:B------:R-:W-:-:S04]  /*2ca0*/  FFMA R14, R17, R14, 0.055503588169813156128 ;  /* 0x3d6357bb110e7423 */ /* 0x000fc8000000000e */
[----:B------:R-:W-:Y:S01]  /*2cb0*/  FFMA R14, R17, R14, 0.24022644758224487305 ;  /* 0x3e75fdec110e7423 */ /* 0x000fe2000000000e */
[----:B0-----:R-:W-:-:S03]  /*2cc0*/  LEA R25, R16, -R25, 0x17 ;  /* 0x8000001910197211 */ /* 0x001fc600078eb8ff */
[----:B------:R-:W-:-:S04]  /*2cd0*/  FFMA R14, R17, R14, 0.69314718246459960938 ;  /* 0x3f317218110e7423 */ /* 0x000fc8000000000e */
[----:B------:R-:W-:Y:S01]  /*2ce0*/  FFMA R14, R17, R14, 1 ;  /* 0x3f800000110e7423 */ /* 0x000fe2000000000e */
[----:B------:R-:W-:-:S03]  /*2cf0*/  IMAD.MOV.U32 R17, RZ, RZ, 0x3f800000 ;  /* 0x3f800000ff117424 */ /* 0x000fc600078e00ff */
        /* <DEDUP_REMOVED lines=26> */
.L_x_75:
[----:B------:R-:W-:Y:S05]  /*2ea0*/  BSYNC.RECONVERGENT B3 ;  /* 0x0000000000037941 */ /* 0x000fea0003800200 */
.L_x_74:
[----:B------:R-:W-:-:S05]  /*2eb0*/  FFMA R6, R17, R23, R6 ;  /* 0x0000001711067223 */ /* 0x000fca0000000006 */
[----:B------:R-:W-:-:S13]  /*2ec0*/  FSETP.GE.AND P0, PT, R6, R15, PT ;  /* 0x0000000f0600720b */ /* 0x000fda0003f06000 */
[----:B------:R-:W-:Y:S05]  /*2ed0*/  @P0 BREAK.RELIABLE B1 ;  /* 0x0000000000010942 */ /* 0x000fea0003800100 */
[----:B------:R-:W-:Y:S05]  /*2ee0*/  @P0 BREAK.RELIABLE B2 ;  /* 0x0000000000020942 */ /* 0x000fea0003800100 */
[----:B------:R-:W-:Y:S05]  /*2ef0*/  @P0 BRA `(.L_x_76) ;  /* 0x0000000c00700947 */ /* 0x000fea0003800000 */
.L_x_71:
[----:B------:R-:W-:Y:S05]  /*2f00*/  BSYNC.RELIABLE B1 ;  /* 0x0000000000017941 */ /* 0x000fea0003800100 */
.L_x_70:
[----:B------:R-:W0:Y:S01]  /*2f10*/  LDCU UR4, c[0x0][0x3a8] ;  /* 0x00007500ff0477ac */ /* 0x000e220008000800 */
[----:B------:R-:W-:-:S04]  /*2f20*/  IADD3 R7, PT, PT, R7, 0x1, RZ ;  /* 0x0000000107077810 */ /* 0x000fc80007ffe0ff */
[----:B0-----:R-:W-:-:S13]  /*2f30*/  ISETP.NE.AND P0, PT, R7, UR4, PT ;  /* 0x0000000407007c0c */ /* 0x001fda000bf05270 */
[----:B------:R-:W-:Y:S05]  /*2f40*/  @P0 BRA `(.L_x_77) ;  /* 0xfffffff000f40947 */ /* 0x000fea000383ffff */
[----:B------:R-:W-:Y:S05]  /*2f50*/  BSYNC.RELIABLE B2 ;  /* 0x0000000000027941 */ /* 0x000fea0003800100 */
.L_x_69:
[----:B------:R-:W2:Y:S01]  /*2f60*/  LDG.E.U8 R6, desc[UR8][R10.64] ;  /* 0x000000080a067981 */ /* 0x000ea2000c1e1100 */
[----:B------:R-:W-:Y:S01]  /*2f70*/  IMAD.MOV.U32 R7, RZ, RZ, RZ ;  /* 0x000000ffff077224 */ /* 0x000fe200078e00ff */
[----:B--2---:R-:W-:-:S13]  /*2f80*/  ISETP.NE.AND P0, PT, R6, RZ, PT ;  /* 0x000000ff0600720c */ /* 0x004fda0003f05270 */
[----:B------:R-:W-:Y:S05]  /*2f90*/  @!P0 BRA `(.L_x_76) ;  /* 0x0000000c00488947 */ /* 0x000fea0003800000 */
[----:B------:R-:W-:Y:S01]  /*2fa0*/  BSSY.RELIABLE B3, `(.L_x_78) ;  /* 0x000000b000037945 */ /* 0x000fe20003800100 */
.L_x_79:
[----:B------:R-:W0:Y:S01]  /*2fb0*/  LDCU UR4, c[0x0][0x3a8] ;  /* 0x00007500ff0477ac */ /* 0x000e220008000800 */
[----:B------:R-:W-:-:S04]  /*2fc0*/  IADD3 R7, PT, PT, R7, 0x1, RZ ;  /* 0x0000000107077810 */ /* 0x000fc80007ffe0ff */
[----:B0-----:R-:W-:-:S13]  /*2fd0*/  ISETP.NE.AND P0, PT, R7, UR4, PT ;  /* 0x0000000407007c0c */ /* 0x001fda000bf05270 */
[----:B------:R-:W-:Y:S05]  /*2fe0*/  @!P0 BREAK.RELIABLE B3 ;  /* 0x0000000000038942 */ /* 0x000fea0003800100 */
[----:B------:R-:W-:Y:S05]  /*2ff0*/  @!P0 BRA `(.L_x_68) ;  /* 0x0000000c00848947 */ /* 0x000fea0003800000 */
[----:B------:R-:W-:-:S04]  /*3000*/  IADD3 R8, P0, PT, R7, R10, RZ ;  /* 0x0000000a07087210 */ /* 0x000fc80007f1e0ff */
[----:B------:R-:W-:-:S05]  /*3010*/  IADD3.X R9, PT, PT, RZ, R11, RZ, P0, !PT ;  /* 0x0000000bff097210 */ /* 0x000fca00007fe4ff */
[----:B------:R-:W2:Y:S02]  /*3020*/  LDG.E.U8 R8, desc[UR8][R8.64] ;  /* 0x0000000808087981 */ /* 0x000ea4000c1e1100 */
[----:B--2---:R-:W-:-:S13]  /*3030*/  ISETP.NE.AND P0, PT, R8, RZ, PT ;  /* 0x000000ff0800720c */ /* 0x004fda0003f05270 */
[----:B------:R-:W-:Y:S05]  /*3040*/  @P0 BRA `(.L_x_79) ;  /* 0xfffffffc00d80947 */ /* 0x000fea000383ffff */
[----:B------:R-:W-:Y:S05]  /*3050*/  BSYNC.RELIABLE B3 ;  /* 0x0000000000037941 */ /* 0x000fea0003800100 */
.L_x_78:
[----:B------:R-:W-:Y:S05]  /*3060*/  BRA `(.L_x_76) ;  /* 0x0000000c00147947 */ /* 0x000fea0003800000 */
.L_x_60:
[----:B------:R0:W5:Y:S01]  /*3070*/  LDG.E.64 R8, desc[UR8][R4.64+0x8] ;  /* 0x0000080804087981 */ /* 0x000162000c1e1b00 */
[----:B------:R-:W-:Y:S01]  /*3080*/  MOV R6, 0xbf800000 ;  /* 0xbf80000000067802 */ /* 0x000fe20000000f00 */
[----:B------:R-:W-:Y:S01]  /*3090*/  IMAD.MOV.U32 R10, RZ, RZ, RZ ;  /* 0x000000ffff0a7224 */ /* 0x000fe200078e00ff */
[----:B------:R-:W-:-:S07]  /*30a0*/  MOV R7, 0xffffffff ;  /* 0xffffffff00077802 */ /* 0x000fce0000000f00 */
.L_x_86:
[----:B-----5:R-:W-:-:S04]  /*30b0*/  IADD3 R12, P0, PT, R8, R10, RZ ;  /* 0x0000000a080c7210 */ /* 0x020fc80007f1e0ff */
[----:B------:R-:W-:-:S05]  /*30c0*/  IADD3.X R13, PT, PT, RZ, R9, RZ, P0, !PT ;  /* 0x00000009ff0d7210 */ /* 0x000fca00007fe4ff */
[----:B------:R-:W2:Y:S01]  /*30d0*/  LDG.E.U8 R12, desc[UR8][R12.64] ;  /* 0x000000080c0c7981 */ /* 0x000ea2000c1e1100 */
[----:B------:R-:W-:Y:S01]  /*30e0*/  BSSY.RECONVERGENT B3, `(.L_x_80) ;  /* 0x00000ba000037945 */ /* 0x000fe20003800200 */
[----:B--2---:R-:W-:-:S13]  /*30f0*/  ISETP.NE.AND P0, PT, R12, RZ, PT ;  /* 0x000000ff0c00720c */ /* 0x004fda0003f05270 */
[----:B------:R-:W-:Y:S05]  /*3100*/  @P0 BRA `(.L_x_81) ;  /* 0x0000000800dc0947 */ /* 0x000fea0003800000 */
[----:B------:R-:W1:Y:S01]  /*3110*/  LDC.64 R12, c[0x0][0x388] ;  /* 0x0000e200ff0c7b82 */ /* 0x000e620000000a00 */
[----:B------:R-:W-:-:S04]  /*3120*/  IMAD R11, R15, UR6, R10 ;  /* 0x000000060f0b7c24 */ /* 0x000fc8000f8e020a */
[----:B-1----:R-:W-:-:S06]  /*3130*/  IMAD.WIDE R12, R11, 0x4, R12 ;  /* 0x000000040b0c7825 */ /* 0x002fcc00078e020c */
[----:B------:R1:W2:Y:S01]  /*3140*/  LDG.E R12, desc[UR8][R12.64] ;  /* 0x000000080c0c7981 */ /* 0x0002a2000c1e1900 */
[----:B------:R-:W-:Y:S01]  /*3150*/  BSSY.RECONVERGENT B1, `(.L_x_82) ;  /* 0x0000056000017945 */ /* 0x000fe20003800200 */
[----:B-1----:R-:W-:Y:S02]  /*3160*/  HFMA2 R13, -RZ, RZ, 0.771484375, 0.21533203125 ;  /* 0x3a2c32e4ff0d7431 */ /* 0x002fe400000001ff */
        /* <DEDUP_REMOVED lines=11> */
[----:B------:R-:W1:Y:S01]  /*3220*/  MUFU.RCP R25, R25 ;  /* 0x0000001900197308 */ /* 0x000e620000001000 */
[----:B------:R-:W-:Y:S02]  /*3230*/  FFMA R17, R17, 1.1920928955078125e-07, R16 ;  /* 0x3400000011117823 */ /* 0x000fe40000000010 */
[----:B-1----:R-:W-:-:S04]  /*3240*/  FMUL R14, R25, R14 ;  /* 0x0000000e190e7220 */ /* 0x002fc80000400000 */
        /* <DEDUP_REMOVED lines=8> */
[----:B------:R-:W1:Y:S01]  /*32d0*/  LDC R17, c[0x0][0x3b0] ;  /* 0x0000ec00ff117b82 */ /* 0x000e620000000800 */
        /* <DEDUP_REMOVED lines=11> */
[----:B-1----:R-:W-:Y:S01]  /*3390*/  FMUL R24, R23, R17 ;  /* 0x0000001117187220 */ /* 0x002fe20000400000 */
[----:B------:R-:W-:-:S03]  /*33a0*/  FADD R16, -R16, R23 ;  /* 0x0000001710107221 */ /* 0x000fc60000000100 */
[----:B------:R-:W1:Y:S01]  /*33b0*/  FRND R25, R24 ;  /* 0x0000001800197307 */ /* 0x000e620000201000 */
[----:B------:R-:W-:Y:S01]  /*33c0*/  FADD R16, R27, -R16 ;  /* 0x800000101b107221 */ /* 0x000fe20000000000 */
[-C--:B------:R-:W-:Y:S01]  /*33d0*/  FFMA R23, R23, R17.reuse, -R24 ;  /* 0x0000001117177223 */ /* 0x080fe20000000818 */
[C---:B------:R-:W-:Y:S02]  /*33e0*/  FSETP.GT.AND P1, PT, |R24|.reuse, 152, PT ;  /* 0x431800001800780b */ /* 0x040fe40003f24200 */
[----:B------:R-:W-:Y:S01]  /*33f0*/  FSETP.GEU.AND P2, PT, R24, RZ, PT ;  /* 0x000000ff1800720b */ /* 0x000fe20003f4e000 */
[----:B------:R-:W-:Y:S02]  /*3400*/  FFMA R16, R16, R17, R23 ;  /* 0x0000001110107223 */ /* 0x000fe40000000017 */
[----:B------:R-:W2:Y:S01]  /*3410*/  F2I.NTZ R26, R24 ;  /* 0x00000018001a7305 */ /* 0x000ea20000203100 */
[----:B-1----:R-:W-:Y:S01]  /*3420*/  FADD R23, R24, -R25 ;  /* 0x8000001918177221 */ /* 0x002fe20000000000 */
[----:B------:R-:W-:-:S03]  /*3430*/  FSETP.GT.AND P0, PT, R25, RZ, PT ;  /* 0x000000ff1900720b */ /* 0x000fc60003f04000 */
[----:B------:R-:W-:Y:S01]  /*3440*/  FADD R23, R16, R23 ;  /* 0x0000001710177221 */ /* 0x000fe20000000000 */
[----:B------:R-:W-:Y:S02]  /*3450*/  SEL R25, RZ, 0x83000000, P0 ;  /* 0x83000000ff197807 */ /* 0x000fe40000000000 */
[----:B------:R-:W-:Y:S01]  /*3460*/  FSETP.NEU.AND P0, PT, R12, 1, PT ;  /* 0x3f8000000c00780b */ /* 0x000fe20003f0d000 */
[----:B------:R-:W-:Y:S01]  /*3470*/  FFMA R16, R23, R14, 0.0013391353422775864601 ;  /* 0x3aaf85ed17107423 */ /* 0x000fe2000000000e */
[----:B------:R-:W-:Y:S01]  /*3480*/  IADD3 R27, PT, PT, R25, 0x7f000000, RZ ;  /* 0x7f000000191b7810 */ /* 0x000fe20007ffe0ff */
[----:B--2---:R-:W-:Y:S01]  /*3490*/  IMAD R25, R26, 0x800000, -R25 ;  /* 0x008000001a197824 */ /* 0x004fe200078e0a19 */
[----:B------:R-:W-:Y:S01]  /*34a0*/  FSETP.EQ.OR P0, PT, R17, RZ, !P0 ;  /* 0x000000ff1100720b */ /* 0x000fe20004702400 */
[----:B------:R-:W-:-:S04]  /*34b0*/  FFMA R16, R23, R16, 0.0096188392490148544312 ;  /* 0x3c1d985617107423 */ /* 0x000fc80000000010 */
[----:B------:R-:W-:-:S04]  /*34c0*/  FFMA R16, R23, R16, 0.055503588169813156128 ;  /* 0x3d6357bb17107423 */ /* 0x000fc80000000010 */
[----:B------:R-:W-:-:S04]  /*34d0*/  FFMA R16, R23, R16, 0.24022644758224487305 ;  /* 0x3e75fdec17107423 */ /* 0x000fc80000000010 */
[----:B------:R-:W-:-:S04]  /*34e0*/  FFMA R16, R23, R16, 0.69314718246459960938 ;  /* 0x3f31721817107423 */ /* 0x000fc80000000010 */
[----:B------:R-:W-:-:S04]  /*34f0*/  FFMA R16, R23, R16, 1 ;  /* 0x3f80000017107423 */ /* 0x000fc80000000010 */
[----:B------:R-:W-:-:S04]  /*3500*/  FMUL R16, R16, R27 ;  /* 0x0000001b10107220 */ /* 0x000fc80000400000 */
[----:B------:R-:W-:Y:S01]  /*3510*/  FMUL R25, R16, R25 ;  /* 0x0000001910197220 */ /* 0x000fe20000400000 */
[----:B------:R-:W-:Y:S01]  /*3520*/  HFMA2 R16, -RZ, RZ, 1.875, 0 ;  /* 0x3f800000ff107431 */ /* 0x000fe200000001ff */
        /* <DEDUP_REMOVED lines=24> */
.L_x_83:
[----:B------:R-:W-:Y:S05]  /*36b0*/  BSYNC.RECONVERGENT B1 ;  /* 0x0000000000017941 */ /* 0x000fea0003800200 */
.L_x_82:
[----:B------:R-:W1:Y:S02]  /*36c0*/  LDC.64 R24, c[0x0][0x390] ;  /* 0x0000e400ff187b82 */ /* 0x000e640000000a00 */
[----:B-1----:R-:W-:-:S05]  /*36d0*/  IMAD.WIDE R24, R11, 0x4, R24 ;  /* 0x000000040b187825 */ /* 0x002fca00078e0218 */
[----:B------:R-:W2:Y:S01]  /*36e0*/  LDG.E R11, desc[UR8][R24.64] ;  /* 0x00000008180b7981 */ /* 0x000ea2000c1e1900 */
[----:B------:R-:W-:Y:S01]  /*36f0*/  BSSY.RECONVERGENT B1, `(.L_x_84) ;  /* 0x0000054000017945 */ /* 0x000fe20003800200 */
[C---:B--2---:R-:W-:Y:S01]  /*3700*/  FMUL R12, |R11|.reuse, 16777216 ;  /* 0x4b8000000b0c7820 */ /* 0x044fe20000400200 */
[----:B------:R-:W-:-:S04]  /*3710*/  FSETP.GEU.AND P0, PT, |R11|, 1.175494350822287508e-38, PT ;  /* 0x008000000b00780b */ /* 0x000fc80003f0e200 */
[----:B------:R-:W-:-:S05]  /*3720*/  FSEL R12, R12, |R11|, !P0 ;  /* 0x4000000b0c0c7208 */ /* 0x000fca0004000000 */
[----:B------:R-:W-:-:S05]  /*3730*/  VIADD R17, R12, 0xc0cafb0d ;  /* 0xc0cafb0d0c117836 */ /* 0x000fca0000000000 */
[----:B------:R-:W-:Y:S02]  /*3740*/  LOP3.LUT R23, R17, 0xff800000, RZ, 0xc0, !PT ;  /* 0xff80000011177812 */ /* 0x000fe400078ec0ff */
[----:B------:R-:W-:Y:S02]  /*3750*/  FSEL R17, RZ, -24, P0 ;  /* 0xc1c00000ff117808 */ /* 0x000fe40000000000 */
[-C--:B------:R-:W-:Y:S02]  /*3760*/  IADD3 R12, PT, PT, R12, -R23.reuse, RZ ;  /* 0x800000170c0c7210 */ /* 0x080fe40007ffe0ff */
[----:B------:R-:W-:-:S03]  /*3770*/  I2FP.F32.S32 R24, R23 ;  /* 0x0000001700187245 */ /* 0x000fc60000201400 */
[C---:B------:R-:W-:Y:S01]  /*3780*/  FADD R26, R12.reuse, 1 ;  /* 0x3f8000000c1a7421 */ /* 0x040fe20000000000 */
[----:B------:R-:W-:Y:S01]  /*3790*/  FADD R27, R12, -1 ;  /* 0xbf8000000c1b7421 */ /* 0x000fe20000000000 */
[----:B------:R-:W-:-:S03]  /*37a0*/  FFMA R23, R24, 1.1920928955078125e-07, R17 ;  /* 0x3400000018177823 */ /* 0x000fc60000000011 */
[----:B------:R-:W-:Y:S01]  /*37b0*/  FADD R29, R27, R27 ;  /* 0x0000001b1b1d7221 */ /* 0x000fe20000000000 */
[----:B------:R-:W1:Y:S03]  /*37c0*/  MUFU.RCP R26, R26 ;  /* 0x0000001a001a7308 */ /* 0x000e660000001000 */
[----:B-1----:R-:W-:-:S04]  /*37d0*/  FMUL R12, R26, R29 ;  /* 0x0000001d1a0c7220 */ /* 0x002fc80000400000 */
        /* <DEDUP_REMOVED lines=34> */
[----:B------:R-:W-:Y:S02]  /*3a00*/  IADD3 R25, PT, PT, R24, 0x7f000000, RZ ;  /* 0x7f00000018197810 */ /* 0x000fe40007ffe0ff */
[----:B------:R-:W-:Y:S01]  /*3a10*/  FSETP.EQ.OR P0, PT, R13, RZ, !P0 ;  /* 0x000000ff0d00720b */ /* 0x000fe20004702400 */
[----:B------:R-:W-:Y:S01]  /*3a20*/  FFMA R14, R23, R14, 0.0096188392490148544312 ;  /* 0x3c1d9856170e7423 */ /* 0x000fe2000000000e */
[----:B--2---:R-:W-:-:S03]  /*3a30*/  LEA R17, R17, -R24, 0x17 ;  /* 0x8000001811117211 */ /* 0x004fc600078eb8ff */
[----:B------:R-:W-:-:S04]  /*3a40*/  FFMA R14, R23, R14, 0.055503588169813156128 ;  /* 0x3d6357bb170e7423 */ /* 0x000fc8000000000e */
[----:B------:R-:W-:-:S04]  /*3a50*/  FFMA R14, R23, R14, 0.24022644758224487305 ;  /* 0x3e75fdec170e7423 */ /* 0x000fc8000000000e */
[----:B------:R-:W-:-:S04]  /*3a60*/  FFMA R14, R23, R14, 0.69314718246459960938 ;  /* 0x3f317218170e7423 */ /* 0x000fc8000000000e */
[----:B------:R-:W-:-:S04]  /*3a70*/  FFMA R14, R23, R14, 1 ;  /* 0x3f800000170e7423 */ /* 0x000fc8000000000e */
[----:B------:R-:W-:-:S04]  /*3a80*/  FMUL R14, R14, R25 ;  /* 0x000000190e0e7220 */ /* 0x000fc80000400000 */
[----:B------:R-:W-:Y:S01]  /*3a90*/  FMUL R14, R14, R17 ;  /* 0x000000110e0e7220 */ /* 0x000fe20000400000 */
[----:B------:R-:W-:Y:S01]  /*3aa0*/  IMAD.MOV.U32 R17, RZ, RZ, 0x3f800000 ;  /* 0x3f800000ff117424 */ /* 0x000fe200078e00ff */
        /* <DEDUP_REMOVED lines=24> */
.L_x_85:
[----:B------:R-:W-:Y:S05]  /*3c30*/  BSYNC.RECONVERGENT B1 ;  /* 0x0000000000017941 */ /* 0x000fea0003800200 */
.L_x_84:
[----:B------:R-:W-:-:S05]  /*3c40*/  FMUL R17, R17, R16 ;  /* 0x0000001011117220 */ /* 0x000fca0000400000 */
[----:B------:R-:W-:-:S04]  /*3c50*/  FSETP.GT.AND P0, PT, R17, R6, PT ;  /* 0x000000061100720b */ /* 0x000fc80003f04000 */
[----:B------:R-:W-:Y:S02]  /*3c60*/  FSEL R6, R17, R6, P0 ;  /* 0x0000000611067208 */ /* 0x000fe40000000000 */
[----:B------:R-:W-:-:S07]  /*3c70*/  SEL R7, R10, R7, P0 ;  /* 0x000000070a077207 */ /* 0x000fce0000000000 */
.L_x_81:
[----:B------:R-:W-:Y:S05]  /*3c80*/  BSYNC.RECONVERGENT B3 ;  /* 0x0000000000037941 */ /* 0x000fea0003800200 */
.L_x_80:
[----:B------:R-:W-:-:S04]  /*3c90*/  IADD3 R10, PT, PT, R10, 0x1, RZ ;  /* 0x000000010a0a7810 */ /* 0x000fc80007ffe0ff */
[----:B------:R-:W-:-:S13]  /*3ca0*/  ISETP.NE.AND P0, PT, R10, UR6, PT ;  /* 0x000000060a007c0c */ /* 0x000fda000bf05270 */
[----:B------:R-:W-:Y:S05]  /*3cb0*/  @P0 BRA `(.L_x_86) ;  /* 0xfffffff000fc0947 */ /* 0x000fea000383ffff */
.L_x_76:
[----:B------:R-:W-:-:S13]  /*3cc0*/  ISETP.GE.AND P0, PT, R7, RZ, PT ;  /* 0x000000ff0700720c */ /* 0x000fda0003f06270 */
[----:B------:R-:W-:Y:S05]  /*3cd0*/  @!P0 BRA `(.L_x_68) ;  /* 0x00000000004c8947 */ /* 0x000fea0003800000 */
[----:B------:R-:W2:Y:S01]  /*3ce0*/  LDG.E.64 R8, desc[UR8][R4.64] ;  /* 0x0000000804087981 */ /* 0x000ea2000c1e1b00 */
[----:B------:R-:W-:Y:S01]  /*3cf0*/  IMAD.MOV.U32 R16, RZ, RZ, 0x1 ;  /* 0x00000001ff107424 */ /* 0x000fe200078e00ff */
[----:B------:R-:W1:Y:S01]  /*3d00*/  LDC.64 R12, c[0x0][0x398] ;  /* 0x0000e600ff0c7b82 */ /* 0x000e620000000a00 */
[----:B------:R-:W3:Y:S01]  /*3d10*/  LDCU UR4, c[0x0][0x3a8] ;  /* 0x00007500ff0477ac */ /* 0x000ee20008000800 */
[----:B--2---:R-:W-:-:S05]  /*3d20*/  IMAD.WIDE.U32 R8, R0, 0x4, R8 ;  /* 0x0000000400087825 */ /* 0x004fca00078e0008 */
[----:B------:R1:W-:Y:S04]  /*3d30*/  STG.E desc[UR8][R8.64], R7 ;  /* 0x0000000708007986 */ /* 0x0003e8000c101908 */
[----:B------:R-:W2:Y:S02]  /*3d40*/  LDG.E.64 R10, desc[UR8][R4.64+0x8] ;  /* 0x00000808040a7981 */ /* 0x000ea4000c1e1b00 */
[----:B--2---:R-:W-:-:S04]  /*3d50*/  IADD3 R10, P0, PT, R10, R7, RZ ;  /* 0x000000070a0a7210 */ /* 0x004fc80007f1e0ff */
[----:B------:R-:W-:-:S05]  /*3d60*/  IADD3.X R11, PT, PT, RZ, R11, RZ, P0, !PT ;  /* 0x0000000bff0b7210 */ /* 0x000fca00007fe4ff */
[----:B------:R2:W-:Y:S04]  /*3d70*/  STG.E.U8 desc[UR8][R10.64], R16 ;  /* 0x000000100a007986 */ /* 0x0005e8000c101108 */
[----:B------:R-:W3:Y:S04]  /*3d80*/  LDG.E.64 R14, desc[UR8][R4.64+0x10] ;  /* 0x00001008040e7981 */ /* 0x000ee8000c1e1b00 */
[----:B------:R-:W4:Y:S01]  /*3d90*/  LDG.E R6, desc[UR8][R4.64+0x18] ;  /* 0x0000180804067981 */ /* 0x000f22000c1e1900 */
[----:B---3--:R-:W-:-:S04]  /*3da0*/  IMAD R15, R15, UR4, R7 ;  /* 0x000000040f0f7c24 */ /* 0x008fc8000f8e0207 */
[----:B-1----:R-:W-:-:S06]  /*3db0*/  IMAD.WIDE R8, R15, 0x4, R12 ;  /* 0x000000040f087825 */ /* 0x002fcc00078e020c */
[----:B------:R-:W3:Y:S01]  /*3dc0*/  LDG.E R9, desc[UR8][R8.64] ;  /* 0x0000000808097981 */ /* 0x000ee2000c1e1900 */
[----:B----4-:R-:W-:-:S05]  /*3dd0*/  IADD3 R13, PT, PT, R6, 0x1, RZ ;  /* 0x00000001060d7810 */ /* 0x010fca0007ffe0ff */
[----:B------:R2:W-:Y:S01]  /*3de0*/  STG.E desc[UR8][R4.64+0x18], R13 ;  /* 0x0000180d04007986 */ /* 0x0005e2000c101908 */
[----:B---3--:R-:W-:-:S05]  /*3df0*/  FADD R6, R14, R9 ;  /* 0x000000090e067221 */ /* 0x008fca0000000000 */
[----:B------:R2:W-:Y:S02]  /*3e00*/  STG.E.64 desc[UR8][R4.64+0x10], R6 ;  /* 0x0000100604007986 */ /* 0x0005e4000c101b08 */
.L_x_68:
[----:B------:R-:W-:Y:S05]  /*3e10*/  BSYNC.RECONVERGENT B0 ;  /* 0x0000000000007941 */ /* 0x000fea0003800200 */
.L_x_59:
[----:B------:R-:W-:Y:S05]  /*3e20*/  WARPSYNC.ALL ;  /* 0x0000000000007948 */ /* 0x000fea0003800000 */
[----:B------:R-:W1:Y:S01]  /*3e30*/  LDCU UR7, c[0x0][0x3a8] ;  /* 0x00007500ff0777ac */ /* 0x000e620008000800 */
[----:B------:R-:W-:-:S04]  /*3e40*/  IADD3 R0, PT, PT, R0, 0x1, RZ ;  /* 0x0000000100007810 */ /* 0x000fc80007ffe0ff */
[----:B-1----:R-:W-:-:S13]  /*3e50*/  ISETP.NE.AND P0, PT, R0, UR7, PT ;  /* 0x0000000700007c0c */ /* 0x002fda000bf05270 */
[----:B------:R-:W-:Y:S05]  /*3e60*/  @P0 BRA `(.L_x_87) ;  /* 0xffffffd400540947 */ /* 0x000fea000383ffff */
[----:B------:R1:W5:Y:S02]  /*3e70*/  LDG.E R0, desc[UR8][R4.64+0x18] ;  /* 0x0000180804007981 */ /* 0x000364000c1e1900 */
.L_x_58:
[----:B-----5:R-:W-:-:S13]  /*3e80*/  ISETP.NE.AND P0, PT, R0, UR7, PT ;  /* 0x0000000700007c0c */ /* 0x020fda000bf05270 */
[----:B------:R-:W-:Y:S05]  /*3e90*/  @P0 EXIT ;  /* 0x000000000000094d */ /* 0x000fea0003800000 */
[----:B0-2---:R-:W2:Y:S01]  /*3ea0*/  LDG.E.64 R6, desc[UR8][R4.64+0x10] ;  /* 0x0000100804067981 */ /* 0x005ea2000c1e1b00 */
[----:B------:R-:W0:Y:S01]  /*3eb0*/  LDC.64 R2, c[0x0][0x398] ;  /* 0x0000e600ff027b82 */ /* 0x000e220000000a00 */
[----:B--2---:R-:W-:-:S04]  /*3ec0*/  IMAD R7, R7, UR7, R22 ;  /* 0x0000000707077c24 */ /* 0x004fc8000f8e0216 */
[----:B0-----:R-:W-:-:S06]  /*3ed0*/  IMAD.WIDE R2, R7, 0x4, R2 ;  /* 0x0000000407027825 */ /* 0x001fcc00078e0202 */
[----:B------:R-:W2:Y:S02]  /*3ee0*/  LDG.E R3, desc[UR8][R2.64] ;  /* 0x0000000802037981 */ /* 0x000ea4000c1e1900 */
[----:B--2---:R-:W-:-:S05]  /*3ef0*/  FADD R7, R6, R3 ;  /* 0x0000000306077221 */ /* 0x004fca0000000000 */
[----:B------:R-:W-:Y:S01]  /*3f00*/  STG.E desc[UR8][R4.64+0x10], R7 ;  /* 0x0000100704007986 */ /* 0x000fe2000c101908 */
[----:B------:R-:W-:Y:S05]  /*3f10*/  EXIT ;  /* 0x000000000000794d */ /* 0x000fea0003800000 */
.L_x_88:
        /* <DEDUP_REMOVED lines=14> */
.L_x_118:


//--------------------- .text._Z17compute_heuristicPfS_i --------------------------
	.section	.text._Z17compute_heuristicPfS_i,"ax",@progbits
	.align	128
        .global         _Z17compute_heuristicPfS_i
        .type           _Z17compute_heuristicPfS_i,@function
        .size           _Z17compute_heuristicPfS_i,(.L_x_112 - _Z17compute_heuristicPfS_i)
        .other          _Z17compute_heuristicPfS_i,@"STO_CUDA_ENTRY STV_DEFAULT"
_Z17compute_heuristicPfS_i:
.text._Z17compute_heuristicPfS_i:
        /* <DEDUP_REMOVED lines=9> */
[----:B------:R-:W0:Y:S01]  /*0090*/  LDC.64 R6, c[0x0][0x380] ;  /* 0x0000e000ff067b82 */ /* 0x000e220000000a00 */
[----:B------:R-:W1:Y:S01]  /*00a0*/  LDCU UR5, c[0x0][0x370] ;  /* 0x00006e00ff0577ac */ /* 0x000e620008000800 */
[----:B------:R-:W2:Y:S06]  /*00b0*/  LDCU.64 UR6, c[0x0][0x358] ;  /* 0x00006b00ff0677ac */ /* 0x000eac0008000a00 */
[----:B------:R-:W3:Y:S01]  /*00c0*/  LDC.64 R4, c[0x0][0x388] ;  /* 0x0000e200ff047b82 */ /* 0x000ee20000000a00 */
[----:B-1----:R-:W-:-:S07]  /*00d0*/  IMAD R8, R8, UR5, RZ ;  /* 0x0000000508087c24 */ /* 0x002fce000f8e02ff */
.L_x_95:
[----:B01-3--:R-:W-:-:S05]  /*00e0*/  IMAD.WIDE R10, R3, 0x4, R4 ;  /* 0x00000004030a7825 */ /* 0x00bfca00078e0204 */
[----:B--2---:R-:W2:Y:S01]  /*00f0*/  LDG.E R2, desc[UR6][R10.64] ;  /* 0x000000060a027981 */ /* 0x004ea2000c1e1900 */
[--C-:B------:R-:W-:Y:S01]  /*0100*/  IMAD.MOV.U32 R9, RZ, RZ, R3.reuse ;  /* 0x000000ffff097224 */ /* 0x100fe200078e0003 */
[----:B------:R-:W-:Y:S01]  /*0110*/  BSSY.RECONVERGENT B0, `(.L_x_89) ;  /* 0x0000017000007945 */ /* 0x000fe20003800200 */
[----:B------:R-:W-:-:S05]  /*0120*/  IMAD.IADD R3, R8, 0x1, R3 ;  /* 0x0000000108037824 */ /* 0x000fca00078e0203 */
[----:B------:R-:W-:Y:S02]  /*0130*/  ISETP.GE.AND P3, PT, R3, UR4, PT ;  /* 0x0000000403007c0c */ /* 0x000fe4000bf66270 */
[----:B--2---:R-:W-:-:S13]  /*0140*/  FSETP.GT.AND P0, PT, R2, RZ, PT ;  /* 0x000000ff0200720b */ /* 0x004fda0003f04000 */
[----:B------:R-:W-:Y:S05]  /*0150*/  @!P0 BRA `(.L_x_90) ;  /* 0x0000000000408947 */ /* 0x000fea0003800000 */
[----:B------:R-:W-:Y:S01]  /*0160*/  VIADD R0, R2, 0x1800000 ;  /* 0x0180000002007836 */ /* 0x000fe20000000000 */
[----:B------:R-:W-:Y:S04]  /*0170*/  BSSY.RECONVERGENT B1, `(.L_x_91) ;  /* 0x000000b000017945 */ /* 0x000fe80003800200 */
[----:B------:R-:W-:-:S04]  /*0180*/  LOP3.LUT R0, R0, 0x7f800000, RZ, 0xc0, !PT ;  /* 0x7f80000000007812 */ /* 0x000fc800078ec0ff */
[----:B------:R-:W-:-:S13]  /*0190*/  ISETP.GT.U32.AND P0, PT, R0, 0x1ffffff, PT ;  /* 0x01ffffff0000780c */ /* 0x000fda0003f04070 */
[----:B------:R-:W-:Y:S05]  /*01a0*/  @P0 BRA `(.L_x_92) ;  /* 0x00000000000c0947 */ /* 0x000fea0003800000 */
[----:B------:R-:W-:-:S07]  /*01b0*/  MOV R10, 0x1d0 ;  /* 0x000001d0000a7802 */ /* 0x000fce0000000f00 */
[----:B0-----:R-:W-:Y:S05]  /*01c0*/  CALL.REL.NOINC `($__internal_0_$__cuda_sm20_rcp_rn_f32_slowpath) ;  /* 0x0000000000387944 */ /* 0x001fea0003c00000 */
[----:B------:R-:W-:Y:S05]  /*01d0*/  BRA `(.L_x_93) ;  /* 0x0000000000107947 */ /* 0x000fea0003800000 */
.L_x_92:
[----:B------:R-:W1:Y:S02]  /*01e0*/  MUFU.RCP R13, R2 ;  /* 0x00000002000d7308 */ /* 0x000e640000001000 */
[----:B-1----:R-:W-:-:S04]  /*01f0*/  FFMA R0, R2, R13, -1 ;  /* 0xbf80000002007423 */ /* 0x002fc8000000000d */
[----:B------:R-:W-:-:S04]  /*0200*/  FADD.FTZ R0, -R0, -RZ ;  /* 0x800000ff00007221 */ /* 0x000fc80000010100 */
[----:B------:R-:W-:-:S07]  /*0210*/  FFMA R13, R13, R0, R13 ;  /* 0x000000000d0d7223 */ /* 0x000fce000000000d */
.L_x_93:
[----:B------:R-:W-:Y:S05]  /*0220*/  BSYNC.RECONVERGENT B1 ;  /* 0x0000000000017941 */ /* 0x000fea0003800200 */
.L_x_91:
[----:B0-----:R-:W-:-:S05]  /*0230*/  IMAD.WIDE R10, R9, 0x4, R6 ;  /* 0x00000004090a7825 */ /* 0x001fca00078e0206 */
[----:B------:R1:W-:Y:S01]  /*0240*/  STG.E desc[UR6][R10.64], R13 ;  /* 0x0000000d0a007986 */ /* 0x0003e2000c101906 */
[----:B------:R-:W-:Y:S05]  /*0250*/  BRA `(.L_x_94) ;  /* 0x0000000000087947 */ /* 0x000fea0003800000 */
.L_x_90:
[----:B0-----:R-:W-:-:S05]  /*0260*/  IMAD.WIDE R10, R9, 0x4, R6 ;  /* 0x00000004090a7825 */ /* 0x001fca00078e0206 */
[----:B------:R0:W-:Y:S02]  /*0270*/  STG.E desc[UR6][R10.64], RZ ;  /* 0x000000ff0a007986 */ /* 0x0001e4000c101906 */
.L_x_94:
[----:B------:R-:W-:Y:S05]  /*0280*/  BSYNC.RECONVERGENT B0 ;  /* 0x0000000000007941 */ /* 0x000fea0003800200 */
.L_x_89:
[----:B------:R-:W-:Y:S05]  /*0290*/  @!P3 BRA `(.L_x_95) ;  /* 0xfffffffc0090b947 */ /* 0x000fea000383ffff */
[----:B------:R-:W-:Y:S05]  /*02a0*/  EXIT ;  /* 0x000000000000794d */ /* 0x000fea0003800000 */
        .weak           $__internal_0_$__cuda_sm20_rcp_rn_f32_slowpath
        .type           $__internal_0_$__cuda_sm20_rcp_rn_f32_slowpath,@function
        .size           $__internal_0_$__cuda_sm20_rcp_rn_f32_slowpath,(.L_x_112 - $__internal_0_$__cuda_sm20_rcp_rn_f32_slowpath)
$__internal_0_$__cuda_sm20_rcp_rn_f32_slowpath:
[----:B------:R-:W-:Y:S01]  /*02b0*/  IMAD.SHL.U32 R0, R2, 0x2, RZ ;  /* 0x0000000202007824 */ /* 0x000fe200078e00ff */
[----:B------:R-:W-:Y:S04]  /*02c0*/  BSSY.RECONVERGENT B2, `(.L_x_96) ;  /* 0x0000031000027945 */ /* 0x000fe80003800200 */
[----:B------:R-:W-:Y:S01]  /*02d0*/  SHF.R.U32.HI R15, RZ, 0x18, R0 ;  /* 0x00000018ff0f7819 */ /* 0x000fe20000011600 */
[----:B------:R-:W-:-:S03]  /*02e0*/  IMAD.MOV.U32 R0, RZ, RZ, R2 ;  /* 0x000000ffff007224 */ /* 0x000fc600078e0002 */
[----:B------:R-:W-:-:S13]  /*02f0*/  ISETP.NE.U32.AND P0, PT, R15, RZ, PT ;  /* 0x000000ff0f00720c */ /* 0x000fda0003f05070 */
[----:B------:R-:W-:Y:S05]  /*0300*/  @P0 BRA `(.L_x_97) ;  /* 0x0000000000280947 */ /* 0x000fea0003800000 */
[----:B------:R-:W-:-:S04]  /*0310*/  SHF.L.U32 R2, R0, 0x1, RZ ;  /* 0x0000000100027819 */ /* 0x000fc800000006ff */
[----:B------:R-:W-:-:S13]  /*0320*/  ISETP.NE.AND P0, PT, R2, RZ, PT ;  /* 0x000000ff0200720c */ /* 0x000fda0003f05270 */
[----:B------:R-:W-:Y:S01]  /*0330*/  @P0 FFMA R12, R0, 1.84467440737095516160e+19, RZ ;  /* 0x5f800000000c0823 */ /* 0x000fe200000000ff */
[----:B------:R-:W-:Y:S08]  /*0340*/  @!P0 MUFU.RCP R11, R0 ;  /* 0x00000000000b8308 */ /* 0x000ff00000001000 */
[----:B------:R-:W0:Y:S02]  /*0350*/  @P0 MUFU.RCP R13, R12 ;  /* 0x0000000c000d0308 */ /* 0x000e240000001000 */
[----:B0-----:R-:W-:-:S04]  /*0360*/  @P0 FFMA R2, R12, R13, -1 ;  /* 0xbf8000000c020423 */ /* 0x001fc8000000000d */
[----:B------:R-:W-:-:S04]  /*0370*/  @P0 FADD.FTZ R2, -R2, -RZ ;  /* 0x800000ff02020221 */ /* 0x000fc80000010100 */
[----:B------:R-:W-:-:S04]  /*0380*/  @P0 FFMA R2, R13, R2, R13 ;  /* 0x000000020d020223 */ /* 0x000fc8000000000d */
[----:B------:R-:W-:Y:S01]  /*0390*/  @P0 FFMA R11, R2, 1.84467440737095516160e+19, RZ ;  /* 0x5f800000020b0823 */ /* 0x000fe200000000ff */
[----:B------:R-:W-:Y:S06]  /*03a0*/  BRA `(.L_x_98) ;  /* 0x0000000000887947 */ /* 0x000fec0003800000 */
.L_x_97:
[----:B------:R-:W-:-:S05]  /*03b0*/  VIADD R17, R15, 0xffffff03 ;  /* 0xffffff030f117836 */ /* 0x000fca0000000000 */
[----:B------:R-:W-:-:S13]  /*03c0*/  ISETP.GT.U32.AND P0, PT, R17, 0x1, PT ;  /* 0x000000011100780c */ /* 0x000fda0003f04070 */
[----:B------:R-:W-:Y:S05]  /*03d0*/  @P0 BRA `(.L_x_99) ;  /* 0x0000000000780947 */ /* 0x000fea0003800000 */
[----:B------:R-:W-:Y:S01]  /*03e0*/  LOP3.LUT R2, R0, 0x7fffff, RZ, 0xc0, !PT ;  /* 0x007fffff00027812 */ /* 0x000fe200078ec0ff */
[----:B------:R-:W-:-:S03]  /*03f0*/  IMAD.MOV.U32 R14, RZ, RZ, 0x3 ;  /* 0x00000003ff0e7424 */ /* 0x000fc600078e00ff */
[----:B------:R-:W-:Y:S02]  /*0400*/  LOP3.LUT R2, R2, 0x3f800000, RZ, 0xfc, !PT ;  /* 0x3f80000002027812 */ /* 0x000fe400078efcff */
[----:B------:R-:W-:Y:S02]  /*0410*/  SHF.L.U32 R14, R14, R17, RZ ;  /* 0x000000110e0e7219 */ /* 0x000fe400000006ff */
[----:B------:R-:W0:Y:S02]  /*0420*/  MUFU.RCP R11, R2 ;  /* 0x00000002000b7308 */ /* 0x000e240000001000 */
[----:B0-----:R-:W-:-:S04]  /*0430*/  FFMA R12, R2, R11, -1 ;  /* 0xbf800000020c7423 */ /* 0x001fc8000000000b */
[----:B------:R-:W-:-:S04]  /*0440*/  FADD.FTZ R12, -R12, -RZ ;  /* 0x800000ff0c0c7221 */ /* 0x000fc80000010100 */
[CCC-:B------:R-:W-:Y:S01]  /*0450*/  FFMA.RM R13, R11.reuse, R12.reuse, R11.reuse ;  /* 0x0000000c0b0d7223 */ /* 0x1c0fe2000000400b */
[----:B------:R-:W-:-:S04]  /*0460*/  FFMA.RP R12, R11, R12, R11 ;  /* 0x0000000c0b0c7223 */ /* 0x000fc8000000800b */
[C---:B------:R-:W-:Y:S02]  /*0470*/  LOP3.LUT R11, R13.reuse, 0x7fffff, RZ, 0xc0, !PT ;  /* 0x007fffff0d0b7812 */ /* 0x040fe400078ec0ff */
[----:B------:R-:W-:Y:S02]  /*0480*/  FSETP.NEU.FTZ.AND P0, PT, R13, R12, PT ;  /* 0x0000000c0d00720b */ /* 0x000fe40003f1d000 */
[----:B------:R-:W-:Y:S02]  /*0490*/  LOP3.LUT R11, R11, 0x800000, RZ, 0xfc, !PT ;  /* 0x008000000b0b7812 */ /* 0x000fe400078efcff */
[----:B------:R-:W-:Y:S02]  /*04a0*/  SEL R12, RZ, 0xffffffff, !P0 ;  /* 0xffffffffff0c7807 */ /* 0x000fe40004000000 */
[----:B------:R-:W-:-:S03]  /*04b0*/  LOP3.LUT R14, R14, R11, RZ, 0xc0, !PT ;  /* 0x0000000b0e0e7212 */ /* 0x000fc600078ec0ff */
[----:B------:R-:W-:Y:S01]  /*04c0*/  IMAD.MOV R12, RZ, RZ, -R12 ;  /* 0x000000ffff0c7224 */ /* 0x000fe200078e0a0c */
[----:B------:R-:W-:-:S04]  /*04d0*/  SHF.R.U32.HI R14, RZ, R17, R14 ;  /* 0x00000011ff0e7219 */ /* 0x000fc8000001160e */
[----:B------:R-:W-:Y:S02]  /*04e0*/  LOP3.LUT P1, RZ, R12, R17, R11, 0xf8, !PT ;  /* 0x000000110cff7212 */ /* 0x000fe4000782f80b */
[C---:B------:R-:W-:Y:S02]  /*04f0*/  LOP3.LUT P0, RZ, R14.reuse, 0x1, RZ, 0xc0, !PT ;  /* 0x000000010eff7812 */ /* 0x040fe4000780c0ff */
[----:B------:R-:W-:-:S04]  /*0500*/  LOP3.LUT P2, RZ, R14, 0x2, RZ, 0xc0, !PT ;  /* 0x000000020eff7812 */ /* 0x000fc8000784c0ff */
[----:B------:R-:W-:Y:S02]  /*0510*/  PLOP3.LUT P0, PT, P0, P1, P2, 0xe0, 0x0 ;  /* 0x000000000000781c */ /* 0x000fe40000703c20 */
[----:B------:R-:W-:Y:S02]  /*0520*/  LOP3.LUT P1, RZ, R0, 0x7fffff, RZ, 0xc0, !PT ;  /* 0x007fffff00ff7812 */ /* 0x000fe4000782c0ff */
[----:B------:R-:W-:-:S04]  /*0530*/  SEL R2, RZ, 0x1, !P0 ;  /* 0x00000001ff027807 */ /* 0x000fc80004000000 */
[----:B------:R-:W-:-:S04]  /*0540*/  IADD3 R2, PT, PT, -R2, RZ, RZ ;  /* 0x000000ff02027210 */ /* 0x000fc80007ffe1ff */
[----:B------:R-:W-:Y:S01]  /*0550*/  ISETP.GE.AND P0, PT, R2, RZ, PT ;  /* 0x000000ff0200720c */ /* 0x000fe20003f06270 */
[----:B------:R-:W-:-:S05]  /*0560*/  VIADD R2, R15, 0xffffff04 ;  /* 0xffffff040f027836 */ /* 0x000fca0000000000 */
[----:B------:R-:W-:-:S07]  /*0570*/  SHF.R.U32.HI R11, RZ, R2, R11 ;  /* 0x00000002ff0b7219 */ /* 0x000fce000001160b */
[----:B------:R-:W-:-:S04]  /*0580*/  @!P0 VIADD R11, R11, 0x1 ;  /* 0x000000010b0b8836 */ /* 0x000fc80000000000 */
[----:B------:R-:W-:-:S05]  /*0590*/  @!P1 IMAD.SHL.U32 R11, R11, 0x2, RZ ;  /* 0x000000020b0b9824 */ /* 0x000fca00078e00ff */
[----:B------:R-:W-:Y:S01]  /*05a0*/  LOP3.LUT R11, R11, 0x80000000, R0, 0xf8, !PT ;  /* 0x800000000b0b7812 */ /* 0x000fe200078ef800 */
[----:B------:R-:W-:Y:S06]  /*05b0*/  BRA `(.L_x_98) ;  /* 0x0000000000047947 */ /* 0x000fec0003800000 */
.L_x_99:
[----:B------:R0:W1:Y:S02]  /*05c0*/  MUFU.RCP R11, R0 ;  /* 0x00000000000b7308 */ /* 0x0000640000001000 */
.L_x_98:
[----:B------:R-:W-:Y:S05]  /*05d0*/  BSYNC.RECONVERGENT B2 ;  /* 0x0000000000027941 */ /* 0x000fea0003800200 */
.L_x_96:
[----:B-1----:R-:W-:Y:S01]  /*05e0*/  MOV R13, R11 ;  /* 0x0000000b000d7202 */ /* 0x002fe20000000f00 */
[----:B------:R-:W-:-:S04]  /*05f0*/  IMAD.MOV.U32 R11, RZ, RZ, 0x0 ;  /* 0x00000000ff0b7424 */ /* 0x000fc800078e00ff */
[----:B0-----:R-:W-:Y:S05]  /*0600*/  RET.REL.NODEC R10 `(_Z17compute_heuristicPfS_i) ;  /* 0xfffffff80a7c7950 */ /* 0x001fea0003c3ffff */
.L_x_100:
        /* <DEDUP_REMOVED lines=15> */
.L_x_112:


//--------------------- .text._Z14init_pheromonePfif --------------------------
	.section	.text._Z14init_pheromonePfif,"ax",@progbits
	.align	128
        .global         _Z14init_pheromonePfif
        .type           _Z14init_pheromonePfif,@function
        .size           _Z14init_pheromonePfif,(.L_x_120 - _Z14init_pheromonePfif)
        .other          _Z14init_pheromonePfif,@"STO_CUDA_ENTRY STV_DEFAULT"
_Z14init_pheromonePfif:
.text._Z14init_pheromonePfif:
        /* <DEDUP_REMOVED lines=13> */
[----:B-1----:R-:W-:-:S07]  /*00d0*/  IMAD R7, R7, UR5, RZ ;  /* 0x0000000507077c24 */ /* 0x002fce000f8e02ff */
.L_x_101:
[----:B---3--:R-:W-:Y:S01]  /*00e0*/  IMAD.WIDE R2, R0, 0x4, R4 ;  /* 0x0000000400027825 */ /* 0x008fe200078e0204 */
[----:B------:R-:W-:-:S04]  /*00f0*/  IADD3 R0, PT, PT, R7, R0, RZ ;  /* 0x0000000007007210 */ /* 0x000fc80007ffe0ff */
[----:B0-2---:R1:W-:Y:S01]  /*0100*/  STG.E desc[UR6][R2.64], R9 ;  /* 0x0000000902007986 */ /* 0x0053e2000c101906 */
[----:B------:R-:W-:-:S13]  /*0110*/  ISETP.GE.AND P0, PT, R0, UR4, PT ;  /* 0x0000000400007c0c */ /* 0x000fda000bf06270 */
[----:B-1----:R-:W-:Y:S05]  /*0120*/  @!P0 BRA `(.L_x_101) ;  /* 0xfffffffc00ec8947 */ /* 0x002fea000383ffff */
[----:B------:R-:W-:Y:S05]  /*0130*/  EXIT ;  /* 0x000000000000794d */ /* 0x000fea0003800000 */
.L_x_102:
        /* <DEDUP_REMOVED lines=12> */
.L_x_120:


//--------------------- .text._Z16init_rand_statesP17curandStateXORWOWmi --------------------------
	.section	.text._Z16init_rand_statesP17curandStateXORWOWmi,"ax",@progbits
	.align	128
        .global         _Z16init_rand_statesP17curandStateXORWOWmi
        .type           _Z16init_rand_statesP17curandStateXORWOWmi,@function
        .size           _Z16init_rand_statesP17curandStateXORWOWmi,(.L_x_121 - _Z16init_rand_statesP17curandStateXORWOWmi)
        .other          _Z16init_rand_statesP17curandStateXORWOWmi,@"STO_CUDA_ENTRY STV_DEFAULT"
_Z16init_rand_statesP17curandStateXORWOWmi:
.text._Z16init_rand_statesP17curandStateXORWOWmi:
        /* <DEDUP_REMOVED lines=8> */
[----:B------:R-:W0:Y:S01]  /*0080*/  LDC.64 R2, c[0x0][0x388] ;  /* 0x0000e200ff027b82 */ /* 0x000e220000000a00 */
[----:B------:R-:W1:Y:S01]  /*0090*/  LDCU.64 UR4, c[0x0][0x358] ;  /* 0x00006b00ff0477ac */ /* 0x000e620008000a00 */
[----:B------:R-:W-:Y:S01]  /*00a0*/  ISETP.NE.AND P0, PT, R13, RZ, PT ;  /* 0x000000ff0d00720c */ /* 0x000fe20003f05270 */
[----:B------:R-:W-:Y:S05]  /*00b0*/  BSSY.RECONVERGENT B0, `(.L_x_103) ;  /* 0x00000e1000007945 */ /* 0x000fea0003800200 */
[----:B------:R-:W2:Y:S01]  /*00c0*/  LDC.64 R6, c[0x0][0x380] ;  /* 0x0000e000ff067b82 */ /* 0x000ea20000000a00 */
[----:B0-----:R-:W-:Y:S02]  /*00d0*/  LOP3.LUT R0, R2, 0xaad26b49, RZ, 0x3c, !PT ;  /* 0xaad26b4902007812 */ /* 0x001fe400078e3cff */
[----:B------:R-:W-:-:S03]  /*00e0*/  LOP3.LUT R2, R3, 0xf7dcefdd, RZ, 0x3c, !PT ;  /* 0xf7dcefdd03027812 */ /* 0x000fc600078e3cff */
[----:B------:R-:W-:Y:S02]  /*00f0*/  IMAD R0, R0, 0x4182bed5, RZ ;  /* 0x4182bed500007824 */ /* 0x000fe400078e02ff */
[----:B------:R-:W-:Y:S02]  /*0100*/  IMAD R3, R2, -0x658354e5, RZ ;  /* 0x9a7cab1b02037824 */ /* 0x000fe400078e02ff */
[----:B--2---:R-:W-:Y:S01]  /*0110*/  IMAD.WIDE R6, R13, 0x30, R6 ;  /* 0x000000300d067825 */ /* 0x004fe200078e0206 */
[C---:B------:R-:W-:Y:S02]  /*0120*/  LOP3.LUT R8, R0.reuse, 0x159a55e5, RZ, 0x3c, !PT ;  /* 0x159a55e500087812 */ /* 0x040fe400078e3cff */
[C---:B------:R-:W-:Y:S01]  /*0130*/  IADD3 R4, PT, PT, R0.reuse, 0x64f0c9, R3 ;  /* 0x0064f0c900047810 */ /* 0x040fe20007ffe003 */
[C---:B------:R-:W-:Y:S01]  /*0140*/  VIADD R5, R0.reuse, 0x75bcd15 ;  /* 0x075bcd1500057836 */ /* 0x040fe20000000000 */
[----:B------:R-:W-:Y:S01]  /*0150*/  LOP3.LUT R10, R3, 0x5491333, RZ, 0x3c, !PT ;  /* 0x05491333030a7812 */ /* 0x000fe200078e3cff */
[----:B------:R-:W-:-:S02]  /*0160*/  VIADD R11, R0, 0x583f19 ;  /* 0x00583f19000b7836 */ /* 0x000fc40000000000 */
[----:B------:R-:W-:Y:S01]  /*0170*/  VIADD R9, R3, 0x1f123bb5 ;  /* 0x1f123bb503097836 */ /* 0x000fe20000000000 */
[----:B-1----:R0:W-:Y:S04]  /*0180*/  STG.E.64 desc[UR4][R6.64], R4 ;  /* 0x0000000406007986 */ /* 0x0021e8000c101b04 */
[----:B------:R0:W-:Y:S04]  /*0190*/  STG.E.64 desc[UR4][R6.64+0x8], R8 ;  /* 0x0000080806007986 */ /* 0x0001e8000c101b04 */
[----:B------:R0:W-:Y:S01]  /*01a0*/  STG.E.64 desc[UR4][R6.64+0x10], R10 ;  /* 0x0000100a06007986 */ /* 0x0001e2000c101b04 */
[----:B------:R-:W-:Y:S05]  /*01b0*/  @!P0 BRA `(.L_x_104) ;  /* 0x0000000c00408947 */ /* 0x000fea0003800000 */
[----:B------:R-:W-:Y:S01]  /*01c0*/  SHF.R.S32.HI R0, RZ, 0x1f, R13 ;  /* 0x0000001fff007819 */ /* 0x000fe2000001140d */
[----:B------:R-:W-:-:S07]  /*01d0*/  IMAD.MOV.U32 R12, RZ, RZ, RZ ;  /* 0x000000ffff0c7224 */ /* 0x000fce00078e00ff */
.L_x_110:
[----:B-1----:R-:W-:Y:S01]  /*01e0*/  LOP3.LUT R2, R13, 0x3, RZ, 0xc0, !PT ;  /* 0x000000030d027812 */ /* 0x002fe200078ec0ff */
[----:B------:R-:W-:Y:S03]  /*01f0*/  BSSY.RECONVERGENT B1, `(.L_x_105) ;  /* 0x00000c6000017945 */ /* 0x000fe60003800200 */
[----:B------:R-:W-:-:S04]  /*0200*/  ISETP.NE.U32.AND P0, PT, R2, RZ, PT ;  /* 0x000000ff0200720c */ /* 0x000fc80003f05070 */
[----:B------:R-:W-:-:S13]  /*0210*/  ISETP.NE.AND.EX P0, PT, RZ, RZ, PT, P0 ;  /* 0x000000ffff00720c */ /* 0x000fda0003f05300 */
[----:B------:R-:W-:Y:S05]  /*0220*/  @!P0 BRA `(.L_x_106) ;  /* 0x0000000c00088947 */ /* 0x000fea0003800000 */
[----:B0-----:R-:W0:Y:S01]  /*0230*/  LDC.64 R8, c[0x4][RZ] ;  /* 0x01000000ff087b82 */ /* 0x001e220000000a00 */
[----:B------:R-:W-:Y:S02]  /*0240*/  IMAD.MOV.U32 R14, RZ, RZ, RZ ;  /* 0x000000ffff0e7224 */ /* 0x000fe400078e00ff */
[----:B0-----:R-:W-:-:S07]  /*0250*/  IMAD.WIDE.U32 R8, R12, 0xc80, R8 ;  /* 0x00000c800c087825 */ /* 0x001fce00078e0008 */
.L_x_109:
[----:B-1----:R-:W-:Y:S01]  /*0260*/  IMAD.MOV.U32 R15, RZ, RZ, RZ ;  /* 0x000000ffff0f7224 */ /* 0x002fe200078e00ff */
[----:B------:R-:W-:Y:S01]  /*0270*/  CS2R R2, SRZ ;  /* 0x0000000000027805 */ /* 0x000fe2000001ff00 */
[----:B------:R-:W-:Y:S01]  /*0280*/  IMAD.MOV.U32 R17, RZ, RZ, RZ ;  /* 0x000000ffff117224 */ /* 0x000fe200078e00ff */
[----:B------:R-:W-:-:S07]  /*0290*/  CS2R R4, SRZ ;  /* 0x0000000000047805 */ /* 0x000fce000001ff00 */
.L_x_108:
[----:B------:R-:W-:-:S05]  /*02a0*/  IMAD.WIDE.U32 R10, R17, 0x4, R6 ;  /* 0x00000004110a7825 */ /* 0x000fca00078e0006 */
[----:B------:R0:W5:Y:S01]  /*02b0*/  LDG.E R16, desc[UR4][R10.64+0x4] ;  /* 0x000004040a107981 */ /* 0x000162000c1e1900 */
[----:B------:R-:W-:-:S07]  /*02c0*/  IMAD.MOV.U32 R19, RZ, RZ, RZ ;  /* 0x000000ffff137224 */ /* 0x000fce00078e00ff */
.L_x_107:
[----:B-----5:R-:W-:Y:S01]  /*02d0*/  SHF.R.U32.HI R24, RZ, R19, R16 ;  /* 0x00000013ff187219 */ /* 0x020fe20000011610 */
[----:B0-----:R-:W-:-:S03]  /*02e0*/  IMAD.SHL.U32 R10, R17, 0x20, RZ ;  /* 0x00000020110a7824 */ /* 0x001fc600078e00ff */
[----:B------:R-:W-:Y:S01]  /*02f0*/  LOP3.LUT R11, R24, 0x1, RZ, 0xc0, !PT ;  /* 0x00000001180b7812 */ /* 0x000fe200078ec0ff */
[----:B------:R-:W-:-:S03]  /*0300*/  IMAD.IADD R10, R10, 0x1, R19 ;  /* 0x000000010a0a7824 */ /* 0x000fc600078e0213 */
[----:B------:R-:W-:Y:S01]  /*0310*/  ISETP.NE.U32.AND P0, PT, R11, 0x1, PT ;  /* 0x000000010b00780c */ /* 0x000fe20003f05070 */
[----:B------:R-:W-:-:S03]  /*0320*/  IMAD R11, R10, 0x5, RZ ;  /* 0x000000050a0b7824 */ /* 0x000fc600078e02ff */
[----:B------:R-:W-:Y:S01]  /*0330*/  R2P PR, R24, 0x7e ;  /* 0x0000007e18007804 */ /* 0x000fe20000000000 */
[----:B------:R-:W-:-:S08]  /*0340*/  IMAD.WIDE.U32 R10, R11, 0x4, R8 ;  /* 0x000000040b0a7825 */ /* 0x000fd000078e0008 */
[----:B------:R-:W2:Y:S04]  /*0350*/  @!P0 LDG.E R18, desc[UR4][R10.64] ;  /* 0x000000040a128981 */ /* 0x000ea8000c1e1900 */
[----:B------:R-:W3:Y:S04]  /*0360*/  @!P0 LDG.E R20, desc[UR4][R10.64+0x10] ;  /* 0x000010040a148981 */ /* 0x000ee8000c1e1900 */
[----:B------:R-:W4:Y:S04]  /*0370*/  @P1 LDG.E R22, desc[UR4][R10.64+0x14] ;  /* 0x000014040a161981 */ /* 0x000f28000c1e1900 */
[----:B------:R-:W4:Y:S04]  /*0380*/  @P2 LDG.E R26, desc[UR4][R10.64+0x28] ;  /* 0x000028040a1a2981 */ /* 0x000f28000c1e1900 */
[----:B------:R-:W4:Y:S04]  /*0390*/  @!P0 LDG.E R21, desc[UR4][R10.64+0x4] ;  /* 0x000004040a158981 */ /* 0x000f28000c1e1900 */
[----:B------:R-:W4:Y:S04]  /*03a0*/  @!P0 LDG.E R23, desc[UR4][R10.64+0xc] ;  /* 0x00000c040a178981 */ /* 0x000f28000c1e1900 */
[----:B------:R-:W4:Y:S04]  /*03b0*/  @P1 LDG.E R25, desc[UR4][R10.64+0x18] ;  /* 0x000018040a191981 */ /* 0x000f28000c1e1900 */
[----:B------:R-:W4:Y:S04]  /*03c0*/  @P3 LDG.E R28, desc[UR4][R10.64+0x3c] ;  /* 0x00003c040a1c3981 */ /* 0x000f28000c1e1900 */
[----:B------:R-:W4:Y:S01]  /*03d0*/  @P6 LDG.E R27, desc[UR4][R10.64+0x7c] ;  /* 0x00007c040a1b6981 */ /* 0x000f22000c1e1900 */
[----:B--2---:R-:W-:-:S03]  /*03e0*/  @!P0 LOP3.LUT R15, R15, R18, RZ, 0x3c, !PT ;  /* 0x000000120f0f8212 */ /* 0x004fc600078e3cff */
[----:B------:R-:W2:Y:S01]  /*03f0*/  @!P0 LDG.E R18, desc[UR4][R10.64+0x8] ;  /* 0x000008040a128981 */ /* 0x000ea2000c1e1900 */
[----:B---3--:R-:W-:-:S03]  /*0400*/  @!P0 LOP3.LUT R3, R3, R20, RZ, 0x3c, !PT ;  /* 0x0000001403038212 */ /* 0x008fc600078e3cff */
[----:B------:R-:W3:Y:S01]  /*0410*/  @P1 LDG.E R20, desc[UR4][R10.64+0x24] ;  /* 0x000024040a141981 */ /* 0x000ee2000c1e1900 */
[----:B----4-:R-:W-:-:S03]  /*0420*/  @P1 LOP3.LUT R15, R15, R22, RZ, 0x3c, !PT ;  /* 0x000000160f0f1212 */ /* 0x010fc600078e3cff */
[----:B------:R-:W4:Y:S01]  /*0430*/  @P2 LDG.E R22, desc[UR4][R10.64+0x38] ;  /* 0x000038040a162981 */ /* 0x000f22000c1e1900 */
[----:B------:R-:W-:-:S03]  /*0440*/  @P2 LOP3.LUT R15, R15, R26, RZ, 0x3c, !PT ;  /* 0x0000001a0f0f2212 */ /* 0x000fc600078e3cff */
[----:B------:R-:W4:Y:S01]  /*0450*/  @P4 LDG.E R26, desc[UR4][R10.64+0x50] ;  /* 0x000050040a1a4981 */ /* 0x000f22000c1e1900 */
[----:B------:R-:W-:-:S03]  /*0460*/  @!P0 LOP3.LUT R4, R4, R21, RZ, 0x3c, !PT ;  /* 0x0000001504048212 */ /* 0x000fc600078e3cff */
[----:B------:R-:W4:Y:S01]  /*0470*/  @P1 LDG.E R21, desc[UR4][R10.64+0x20] ;  /* 0x000020040a151981 */ /* 0x000f22000c1e1900 */
[----:B------:R-:W-:-:S03]  /*0480*/  @!P0 LOP3.LUT R2, R2, R23, RZ, 0x3c, !PT ;  /* 0x0000001702028212 */ /* 0x000fc600078e3cff */
[----:B------:R-:W4:Y:S01]  /*0490*/  @P2 LDG.E R23, desc[UR4][R10.64+0x2c] ;  /* 0x00002c040a172981 */ /* 0x000f22000c1e1900 */
[----:B------:R-:W-:-:S03]  /*04a0*/  @P1 LOP3.LUT R4, R4, R25, RZ, 0x3c, !PT ;  /* 0x0000001904041212 */ /* 0x000fc600078e3cff */
[----:B------:R-:W4:Y:S01]  /*04b0*/  @P2 LDG.E R25, desc[UR4][R10.64+0x34] ;  /* 0x000034040a192981 */ /* 0x000f22000c1e1900 */
[----:B--2---:R-:W-:-:S03]  /*04c0*/  @!P0 LOP3.LUT R5, R5, R18, RZ, 0x3c, !PT ;  /* 0x0000001205058212 */ /* 0x004fc600078e3cff */
[----:B------:R-:W2:Y:S01]  /*04d0*/  @P1 LDG.E R18, desc[UR4][R10.64+0x1c] ;  /* 0x00001c040a121981 */ /* 0x000ea2000c1e1900 */
[----:B---3--:R-:W-:-:S03]  /*04e0*/  @P1 LOP3.LUT R3, R3, R20, RZ, 0x3c, !PT ;  /* 0x0000001403031212 */ /* 0x008fc600078e3cff */
[----:B------:R-:W3:Y:S01]  /*04f0*/  @P2 LDG.E R20, desc[UR4][R10.64+0x30] ;  /* 0x000030040a142981 */ /* 0x000ee2000c1e1900 */
[----:B----4-:R-:W-:-:S03]  /*0500*/  @P2 LOP3.LUT R3, R3, R22, RZ, 0x3c, !PT ;  /* 0x0000001603032212 */ /* 0x010fc600078e3cff */
[----:B------:R-:W4:Y:S01]  /*0510*/  @P3 LDG.E R22, desc[UR4][R10.64+0x4c] ;  /* 0x00004c040a163981 */ /* 0x000f22000c1e1900 */
[----:B------:R-:W-:-:S04]  /*0520*/  @P3 LOP3.LUT R15, R15, R28, RZ, 0x3c, !PT ;  /* 0x0000001c0f0f3212 */ /* 0x000fc800078e3cff */
[----:B------:R-:W-:Y:S02]  /*0530*/  @P4 LOP3.LUT R15, R15, R26, RZ, 0x3c, !PT ;  /* 0x0000001a0f0f4212 */ /* 0x000fe400078e3cff */
[----:B------:R-:W-:Y:S01]  /*0540*/  @P1 LOP3.LUT R2, R2, R21, RZ, 0x3c, !PT ;  /* 0x0000001502021212 */ /* 0x000fe200078e3cff */
[----:B------:R-:W4:Y:S04]  /*0550*/  @P5 LDG.E R26, desc[UR4][R10.64+0x64] ;  /* 0x000064040a1a5981 */ /* 0x000f28000c1e1900 */
[----:B------:R-:W4:Y:S01]  /*0560*/  @P3 LDG.E R21, desc[UR4][R10.64+0x40] ;  /* 0x000040040a153981 */ /* 0x000f22000c1e1900 */
[----:B------:R-:W-:Y:S02]  /*0570*/  @P2 LOP3.LUT R4, R4, R23, RZ, 0x3c, !PT ;  /* 0x0000001704042212 */ /* 0x000fe400078e3cff */
[----:B------:R-:W-:Y:S01]  /*0580*/  @P2 LOP3.LUT R2, R2, R25, RZ, 0x3c, !PT ;  /* 0x0000001902022212 */ /* 0x000fe200078e3cff */
[----:B------:R-:W4:Y:S04]  /*0590*/  @P3 LDG.E R23, desc[UR4][R10.64+0x48] ;  /* 0x000048040a173981 */ /* 0x000f28000c1e1900 */
[----:B------:R-:W4:Y:S01]  /*05a0*/  @P4 LDG.E R25, desc[UR4][R10.64+0x54] ;  /* 0x000054040a194981 */ /* 0x000f22000c1e1900 */
[----:B--2---:R-:W-:-:S03]  /*05b0*/  @P1 LOP3.LUT R5, R5, R18, RZ, 0x3c, !PT ;  /* 0x0000001205051212 */ /* 0x004fc600078e3cff */
[----:B------:R-:W2:Y:S01]  /*05c0*/  @P3 LDG.E R18, desc[UR4][R10.64+0x44] ;  /* 0x000044040a123981 */ /* 0x000ea2000c1e1900 */
[----:B---3--:R-:W-:-:S03]  /*05d0*/  @P2 LOP3.LUT R5, R5, R20, RZ, 0x3c, !PT ;  /* 0x0000001405052212 */ /* 0x008fc600078e3cff */
[----:B------:R-:W3:Y:S01]  /*05e0*/  @P4 LDG.E R20, desc[UR4][R10.64+0x58] ;  /* 0x000058040a144981 */ /* 0x000ee2000c1e1900 */
[----:B----4-:R-:W-:-:S03]  /*05f0*/  @P3 LOP3.LUT R3, R3, R22, RZ, 0x3c, !PT ;  /* 0x0000001603033212 */ /* 0x010fc600078e3cff */
[----:B------:R-:W4:Y:S01]  /*0600*/  @P4 LDG.E R22, desc[UR4][R10.64+0x60] ;  /* 0x000060040a164981 */ /* 0x000f22000c1e1900 */
[----:B------:R-:W-:Y:S02]  /*0610*/  LOP3.LUT P0, RZ, R24, 0x80, RZ, 0xc0, !PT ;  /* 0x0000008018ff7812 */ /* 0x000fe4000780c0ff */
[----:B------:R-:W-:Y:S02]  /*0620*/  @P5 LOP3.LUT R15, R15, R26, RZ, 0x3c, !PT ;  /* 0x0000001a0f0f5212 */ /* 0x000fe400078e3cff */
[----:B------:R-:W4:Y:S01]  /*0630*/  @P6 LDG.E R26, desc[UR4][R10.64+0x78] ;  /* 0x000078040a1a6981 */ /* 0x000f22000c1e1900 */
[----:B------:R-:W-:-:S03]  /*0640*/  @P3 LOP3.LUT R4, R4, R21, RZ, 0x3c, !PT ;  /* 0x0000001504043212 */ /* 0x000fc600078e3cff */
[----:B------:R-:W4:Y:S01]  /*0650*/  @P4 LDG.E R21, desc[UR4][R10.64+0x5c] ;  /* 0x00005c040a154981 */ /* 0x000f22000c1e1900 */
[----:B------:R-:W-:-:S03]  /*0660*/  @P3 LOP3.LUT R2, R2, R23, RZ, 0x3c, !PT ;  /* 0x0000001702023212 */ /* 0x000fc600078e3cff */
[----:B------:R-:W4:Y:S01]  /*0670*/  @P5 LDG.E R23, desc[UR4][R10.64+0x68] ;  /* 0x000068040a175981 */ /* 0x000f22000c1e1900 */
[----:B------:R-:W-:-:S03]  /*0680*/  @P4 LOP3.LUT R4, R4, R25, RZ, 0x3c, !PT ;  /* 0x0000001904044212 */ /* 0x000fc600078e3cff */
[----:B------:R-:W4:Y:S01]  /*0690*/  @P5 LDG.E R25, desc[UR4][R10.64+0x70] ;  /* 0x000070040a195981 */ /* 0x000f22000c1e1900 */
[----:B--2---:R-:W-:-:S03]  /*06a0*/  @P3 LOP3.LUT R5, R5, R18, RZ, 0x3c, !PT ;  /* 0x0000001205053212 */ /* 0x004fc600078e3cff */
[----:B------:R-:W2:Y:S01]  /*06b0*/  @P5 LDG.E R18, desc[UR4][R10.64+0x6c] ;  /* 0x00006c040a125981 */ /* 0x000ea2000c1e1900 */
[----:B---3--:R-:W-:-:S03]  /*06c0*/  @P4 LOP3.LUT R5, R5, R20, RZ, 0x3c, !PT ;  /* 0x0000001405054212 */ /* 0x008fc600078e3cff */
[----:B------:R-:W3:Y:S01]  /*06d0*/  @P5 LDG.E R20, desc[UR4][R10.64+0x74] ;  /* 0x000074040a145981 */ /* 0x000ee2000c1e1900 */
[----:B----4-:R-:W-:-:S03]  /*06e0*/  @P4 LOP3.LUT R3, R3, R22, RZ, 0x3c, !PT ;  /* 0x0000001603034212 */ /* 0x010fc600078e3cff */
[----:B------:R-:W4:Y:S01]  /*06f0*/  @P0 LDG.E R22, desc[UR4][R10.64+0x8c] ;  /* 0x00008c040a160981 */ /* 0x000f22000c1e1900 */
[----:B------:R-:W-:-:S03]  /*0700*/  @P6 LOP3.LUT R15, R15, R26, RZ, 0x3c, !PT ;  /* 0x0000001a0f0f6212 */ /* 0x000fc600078e3cff */
        /* <DEDUP_REMOVED lines=13> */
[----:B------:R-:W-:Y:S02]  /*07e0*/  @P6 LOP3.LUT R4, R4, R27, RZ, 0x3c, !PT ;  /* 0x0000001b04046212 */ /* 0x000fe400078e3cff */
[----:B------:R-:W-:Y:S02]  /*07f0*/  @P6 LOP3.LUT R2, R2, R21, RZ, 0x3c, !PT ;  /* 0x0000001502026212 */ /* 0x000fe400078e3cff */
[----:B------:R-:W-:Y:S02]  /*0800*/  @P0 LOP3.LUT R4, R4, R23, RZ, 0x3c, !PT ;  /* 0x0000001704040212 */ /* 0x000fe400078e3cff */
[----:B------:R-:W-:Y:S02]  /*0810*/  @P0 LOP3.LUT R2, R2, R25, RZ, 0x3c, !PT ;  /* 0x0000001902020212 */ /* 0x000fe400078e3cff */
[----:B--2---:R-:W-:Y:S02]  /*0820*/  @P6 LOP3.LUT R5, R5, R18, RZ, 0x3c, !PT ;  /* 0x0000001205056212 */ /* 0x004fe400078e3cff */
[----:B---3--:R-:W-:-:S02]  /*0830*/  @P6 LOP3.LUT R3, R3, R20, RZ, 0x3c, !PT ;  /* 0x0000001403036212 */ /* 0x008fc400078e3cff */
[----:B----4-:R-:W-:Y:S02]  /*0840*/  @P0 LOP3.LUT R5, R5, R22, RZ, 0x3c, !PT ;  /* 0x0000001605050212 */ /* 0x010fe400078e3cff */
[----:B------:R-:W-:Y:S02]  /*0850*/  @P0 LOP3.LUT R3, R3, R26, RZ, 0x3c, !PT ;  /* 0x0000001a03030212 */ /* 0x000fe400078e3cff */
[----:B------:R-:W-:-:S13]  /*0860*/  R2P PR, R24.B1, 0x7f ;  /* 0x0000007f18007804 */ /* 0x000fda0000001000 */
[----:B------:R-:W2:Y:S04]  /*0870*/  @P0 LDG.E R18, desc[UR4][R10.64+0xa0] ;  /* 0x0000a0040a120981 */ /* 0x000ea8000c1e1900 */
[----:B------:R-:W3:Y:S04]  /*0880*/  @P1 LDG.E R22, desc[UR4][R10.64+0xb4] ;  /* 0x0000b4040a161981 */ /* 0x000ee8000c1e1900 */
[----:B------:R-:W4:Y:S04]  /*0890*/  @P2 LDG.E R26, desc[UR4][R10.64+0xc8] ;  /* 0x0000c8040a1a2981 */ /* 0x000f28000c1e1900 */
[----:B------:R-:W4:Y:S04]  /*08a0*/  @P3 LDG.E R28, desc[UR4][R10.64+0xdc] ;  /* 0x0000dc040a1c3981 */ /* 0x000f28000c1e1900 */
[----:B------:R-:W4:Y:S04]  /*08b0*/  @P0 LDG.E R23, desc[UR4][R10.64+0xa4] ;  /* 0x0000a4040a170981 */ /* 0x000f28000c1e1900 */
[----:B------:R-:W4:Y:S04]  /*08c0*/  @P0 LDG.E R20, desc[UR4][R10.64+0xa8] ;  /* 0x0000a8040a140981 */ /* 0x000f28000c1e1900 */
[----:B------:R-:W4:Y:S04]  /*08d0*/  @P4 LDG.E R25, desc[UR4][R10.64+0xf0] ;  /* 0x0000f0040a194981 */ /* 0x000f28000c1e1900 */
        /* <DEDUP_REMOVED lines=21> */
[----:B------:R-:W-:Y:S02]  /*0a30*/  LOP3.LUT P0, RZ, R24, 0x8000, RZ, 0xc0, !PT ;  /* 0x0000800018ff7812 */ /* 0x000fe4000780c0ff */
[----:B----4-:R-:W-:Y:S01]  /*0a40*/  @P5 LOP3.LUT R15, R15, R26, RZ, 0x3c, !PT ;  /* 0x0000001a0f0f5212 */ /* 0x010fe200078e3cff */
[----:B------:R-:W4:Y:S04]  /*0a50*/  @P3 LDG.E R24, desc[UR4][R10.64+0xe4] ;  /* 0x0000e4040a183981 */ /* 0x000f28000c1e1900 */
[----:B------:R-:W2:Y:S01]  /*0a60*/  @P6 LDG.E R26, desc[UR4][R10.64+0x118] ;  /* 0x000118040a1a6981 */ /* 0x000ea2000c1e1900 */
        /* <DEDUP_REMOVED lines=8> */
[----:B---3--:R-:W-:-:S03]  /*0af0*/  @P2 LOP3.LUT R3, R3, R22, RZ, 0x3c, !PT ;  /* 0x0000001603032212 */ /* 0x008fc600078e3cff */
[----:B------:R-:W3:Y:S01]  /*0b00*/  @P4 LDG.E R22, desc[UR4][R10.64+0x100] ;  /* 0x000100040a164981 */ /* 0x000ee2000c1e1900 */
[----:B--2---:R-:W-:-:S03]  /*0b10*/  @P6 LOP3.LUT R15, R15, R26, RZ, 0x3c, !PT ;  /* 0x0000001a0f0f6212 */ /* 0x004fc600078e3cff */
[----:B------:R-:W2:Y:S01]  /*0b20*/  @P0 LDG.E R26, desc[UR4][R10.64+0x12c] ;  /* 0x00012c040a1a0981 */ /* 0x000ea2000c1e1900 */
[----:B----4-:R-:W-:-:S03]  /*0b30*/  @P2 LOP3.LUT R2, R2, R23, RZ, 0x3c, !PT ;  /* 0x0000001702022212 */ /* 0x010fc600078e3cff */
[----:B------:R-:W4:Y:S01]  /*0b40*/  @P4 LDG.E R23, desc[UR4][R10.64+0xfc] ;  /* 0x0000fc040a174981 */ /* 0x000f22000c1e1900 */
[----:B------:R-:W-:-:S03]  /*0b50*/  @P2 LOP3.LUT R5, R5, R20, RZ, 0x3c, !PT ;  /* 0x0000001405052212 */ /* 0x000fc600078e3cff */
[----:B------:R-:W4:Y:S01]  /*0b60*/  @P4 LDG.E R20, desc[UR4][R10.64+0xf8] ;  /* 0x0000f8040a144981 */ /* 0x000f22000c1e1900 */
[----:B------:R-:W-:Y:S02]  /*0b70*/  @P3 LOP3.LUT R2, R2, R27, RZ, 0x3c, !PT ;  /* 0x0000001b02023212 */ /* 0x000fe400078e3cff */
[----:B------:R-:W-:Y:S01]  /*0b80*/  @P3 LOP3.LUT R4, R4, R25, RZ, 0x3c, !PT ;  /* 0x0000001904043212 */ /* 0x000fe200078e3cff */
[----:B------:R-:W4:Y:S01]  /*0b90*/  @P5 LDG.E R27, desc[UR4][R10.64+0x110] ;  /* 0x000110040a1b5981 */ /* 0x000f22000c1e1900 */
[----:B------:R-:W-:-:S03]  /*0ba0*/  @P3 LOP3.LUT R5, R5, R24, RZ, 0x3c, !PT ;  /* 0x0000001805053212 */ /* 0x000fc600078e3cff */
[----:B------:R-:W4:Y:S04]  /*0bb0*/  @P5 LDG.E R25, desc[UR4][R10.64+0x108] ;  /* 0x000108040a195981 */ /* 0x000f28000c1e1900 */
        /* <DEDUP_REMOVED lines=19> */
[----:B------:R-:W-:-:S05]  /*0cf0*/  VIADD R19, R19, 0x10 ;  /* 0x0000001013137836 */ /* 0x000fca0000000000 */
[----:B------:R-:W-:Y:S02]  /*0d00*/  ISETP.NE.AND P1, PT, R19, 0x20, PT ;  /* 0x000000201300780c */ /* 0x000fe40003f25270 */
[----:B------:R-:W-:Y:S02]  /*0d10*/  @P5 LOP3.LUT R3, R3, R18, RZ, 0x3c, !PT ;  /* 0x0000001203035212 */ /* 0x000fe400078e3cff */
[----:B------:R-:W-:Y:S02]  /*0d20*/  @P6 LOP3.LUT R4, R4, R21, RZ, 0x3c, !PT ;  /* 0x0000001504046212 */ /* 0x000fe400078e3cff */
[----:B---3--:R-:W-:-:S04]  /*0d30*/  @P6 LOP3.LUT R3, R3, R22, RZ, 0x3c, !PT ;  /* 0x0000001603036212 */ /* 0x008fc800078e3cff */
[----:B--2---:R-:W-:Y:S02]  /*0d40*/  @P0 LOP3.LUT R3, R3, R26, RZ, 0x3c, !PT ;  /* 0x0000001a03030212 */ /* 0x004fe400078e3cff */
[----:B----4-:R-:W-:Y:S02]  /*0d50*/  @P6 LOP3.LUT R2, R2, R23, RZ, 0x3c, !PT ;  /* 0x0000001702026212 */ /* 0x010fe400078e3cff */
[----:B------:R-:W-:Y:S02]  /*0d60*/  @P6 LOP3.LUT R5, R5, R20, RZ, 0x3c, !PT ;  /* 0x0000001405056212 */ /* 0x000fe400078e3cff */
[----:B------:R-:W-:Y:S02]  /*0d70*/  @P0 LOP3.LUT R2, R2, R27, RZ, 0x3c, !PT ;  /* 0x0000001b02020212 */ /* 0x000fe400078e3cff */
[----:B------:R-:W-:Y:S02]  /*0d80*/  @P0 LOP3.LUT R4, R4, R25, RZ, 0x3c, !PT ;  /* 0x0000001904040212 */ /* 0x000fe400078e3cff */
[----:B------:R-:W-:Y:S01]  /*0d90*/  @P0 LOP3.LUT R5, R5, R24, RZ, 0x3c, !PT ;  /* 0x0000001805050212 */ /* 0x000fe200078e3cff */
[----:B------:R-:W-:Y:S06]  /*0da0*/  @P1 BRA `(.L_x_107) ;  /* 0xfffffff400481947 */ /* 0x000fec000383ffff */
[----:B------:R-:W-:-:S05]  /*0db0*/  VIADD R17, R17, 0x1 ;  /* 0x0000000111117836 */ /* 0x000fca0000000000 */
[----:B------:R-:W-:-:S13]  /*0dc0*/  ISETP.NE.AND P0, PT, R17, 0x5, PT ;  /* 0x000000051100780c */ /* 0x000fda0003f05270 */
[----:B------:R-:W-:Y:S05]  /*0dd0*/  @P0 BRA `(.L_x_108) ;  /* 0xfffffff400300947 */ /* 0x000fea000383ffff */
[----:B------:R1:W-:Y:S01]  /*0de0*/  STG.E.64 desc[UR4][R6.64+0x8], R4 ;  /* 0x0000080406007986 */ /* 0x0003e2000c101b04 */
[----:B------:R-:W-:Y:S01]  /*0df0*/  VIADD R14, R14, 0x1 ;  /* 0x000000010e0e7836 */ /* 0x000fe20000000000 */
[----:B------:R-:W-:Y:S02]  /*0e00*/  LOP3.LUT R11, R13, 0x3, RZ, 0xc0, !PT ;  /* 0x000000030d0b7812 */ /* 0x000fe400078ec0ff */
[----:B------:R1:W-:Y:S02]  /*0e10*/  STG.E.64 desc[UR4][R6.64+0x10], R2 ;  /* 0x0000100206007986 */ /* 0x0003e4000c101b04 */
[----:B------:R-:W-:Y:S02]  /*0e20*/  ISETP.GE.U32.AND P0, PT, R14, R11, PT ;  /* 0x0000000b0e00720c */ /* 0x000fe40003f06070 */
[----:B------:R1:W-:Y:S11]  /*0e30*/  STG.E desc[UR4][R6.64+0x4], R15 ;  /* 0x0000040f06007986 */ /* 0x0003f6000c101904 */
[----:B------:R-:W-:Y:S05]  /*0e40*/  @!P0 BRA `(.L_x_109) ;  /* 0xfffffff400048947 */ /* 0x000fea000383ffff */
.L_x_106:
[----:B------:R-:W-:Y:S05]  /*0e50*/  BSYNC.RECONVERGENT B1 ;  /* 0x0000000000017941 */ /* 0x000fea0003800200 */
.L_x_105:
[C---:B------:R-:W-:Y:S01]  /*0e60*/  ISETP.GT.U32.AND P0, PT, R13.reuse, 0x3, PT ;  /* 0x000000030d00780c */ /* 0x040fe20003f04070 */
[----:B------:R-:W-:Y:S01]  /*0e70*/  VIADD R12, R12, 0x1 ;  /* 0x000000010c0c7836 */ /* 0x000fe20000000000 */
[--C-:B------:R-:W-:Y:S02]  /*0e80*/  SHF.R.U64 R13, R13, 0x2, R0.reuse ;  /* 0x000000020d0d7819 */ /* 0x100fe40000001200 */
[----:B------:R-:W-:Y:S02]  /*0e90*/  ISETP.GT.U32.AND.EX P0, PT, R0, RZ, PT, P0 ;  /* 0x000000ff0000720c */ /* 0x000fe40003f04100 */
[----:B------:R-:W-:-:S11]  /*0ea0*/  SHF.R.U32.HI R0, RZ, 0x2, R0 ;  /* 0x00000002ff007819 */ /* 0x000fd60000011600 */
[----:B------:R-:W-:Y:S05]  /*0eb0*/  @P0 BRA `(.L_x_110) ;  /* 0xfffffff000c80947 */ /* 0x000fea000383ffff */
.L_x_104:
[----:B------:R-:W-:Y:S05]  /*0ec0*/  BSYNC.RECONVERGENT B0 ;  /* 0x0000000000007941 */ /* 0x000fea0003800200 */
.L_x_103:
[----:B------:R-:W-:Y:S04]  /*0ed0*/  STG.E.64 desc[UR4][R6.64+0x18], RZ ;  /* 0x000018ff06007986 */ /* 0x000fe8000c101b04 */
[----:B------:R-:W-:Y:S04]  /*0ee0*/  STG.E desc[UR4][R6.64+0x20], RZ ;  /* 0x000020ff06007986 */ /* 0x000fe8000c101904 */
[----:B------:R-:W-:Y:S01]  /*0ef0*/  STG.E.64 desc[UR4][R6.64+0x28], RZ ;  /* 0x000028ff06007986 */ /* 0x000fe2000c101b04 */
[----:B------:R-:W-:Y:S05]  /*0f00*/  EXIT ;  /* 0x000000000000794d */ /* 0x000fea0003800000 */
.L_x_111:
        /* <DEDUP_REMOVED lines=15> */
.L_x_121:


//--------------------- .nv.global.init           --------------------------
	.section	.nv.global.init,"aw",@progbits
	.align	4
.nv.global.init:
	.type		mrg32k3aM1SubSeq,@object
	.size		mrg32k3aM1SubSeq,(mrg32k3aM2SubSeq - mrg32k3aM1SubSeq)
mrg32k3aM1SubSeq:
        /*0000*/ 	.byte	0x0b, 0xcc, 0xee, 0x04, 0x73, 0x29, 0x8b, 0x6f, 0xf6, 0x53, 0x03, 0xf6, 0x23, 0xf6, 0xea, 0xda
        /* <DEDUP_REMOVED lines=125> */
	.type		mrg32k3aM2SubSeq,@object
	.size		mrg32k3aM2SubSeq,(mrg32k3aM1 - mrg32k3aM2SubSeq)
mrg32k3aM2SubSeq:
        /* <DEDUP_REMOVED lines=126> */
	.type		mrg32k3aM1,@object
	.size		mrg32k3aM1,(mrg32k3aM1Seq - mrg32k3aM1)
mrg32k3aM1:
        /* <DEDUP_REMOVED lines=144> */
	.type		mrg32k3aM1Seq,@object
	.size		mrg32k3aM1Seq,(mrg32k3aM2 - mrg32k3aM1Seq)
mrg32k3aM1Seq:
        /* <DEDUP_REMOVED lines=144> */
	.type		mrg32k3aM2,@object
	.size		mrg32k3aM2,(mrg32k3aM2Seq - mrg32k3aM2)
mrg32k3aM2:
        /* <DEDUP_REMOVED lines=144> */
	.type		mrg32k3aM2Seq,@object
	.size		mrg32k3aM2Seq,(precalc_xorwow_matrix - mrg32k3aM2Seq)
mrg32k3aM2Seq:
        /* <DEDUP_REMOVED lines=144> */
	.type		precalc_xorwow_matrix,@object
	.size		precalc_xorwow_matrix,(precalc_xorwow_offset_matrix - precalc_xorwow_matrix)
precalc_xorwow_matrix:
        /* <DEDUP_REMOVED lines=6400> */
	.type		precalc_xorwow_offset_matrix,@object
	.size		precalc_xorwow_offset_matrix,(.L_1 - precalc_xorwow_offset_matrix)
precalc_xorwow_offset_matrix:
        /* <DEDUP_REMOVED lines=6400> */
.L_1:


//--------------------- .nv.shared._Z10two_opt_lsPiPfiS0_i --------------------------
	.section	.nv.shared._Z10two_opt_lsPiPfiS0_i,"aw",@nobits
	.sectionflags	@""
.nv.shared._Z10two_opt_lsPiPfiS0_i:
	.zero		1025


//--------------------- .nv.shared.reserved.0     --------------------------
	.section	.nv.shared.reserved.0,"aw",@nobits
	.weak		__nv_reservedSMEM_offset_0_alias
	.size		__nv_reservedSMEM_offset_0_alias, 0, 64
	.other		__nv_reservedSMEM_offset_0_alias,@"STO_CUDA_RESERVED_SHARED STV_DEFAULT"
__nv_reservedSMEM_offset_0_alias:
	.zero		0
	.zero		64


//--------------------- .nv.shared._Z13find_best_antP3AntiPiPf --------------------------
	.section	.nv.shared._Z13find_best_antP3AntiPiPf,"aw",@nobits
	.sectionflags	@""
	.align	4
.nv.shared._Z13find_best_antP3AntiPiPf:
	.zero		3072


//--------------------- .nv.constant0._Z10two_opt_lsPiPfiS0_i --------------------------
	.section	.nv.constant0._Z10two_opt_lsPiPfiS0_i,"a",@progbits
	.sectionflags	@""
	.align	4
.nv.constant0._Z10two_opt_lsPiPfiS0_i:
	.zero		932


//--------------------- .nv.constant0._Z13find_best_antP3AntiPiPf --------------------------
	.section	.nv.constant0._Z13find_best_antP3AntiPiPf,"a",@progbits
	.sectionflags	@""
	.align	4
.nv.constant0._Z13find_best_antP3AntiPiPf:
	.zero		928


//--------------------- .nv.constant0._Z17deposit_pheromonePfPifi --------------------------
	.section	.nv.constant0._Z17deposit_pheromonePfPifi,"a",@progbits
	.sectionflags	@""
	.align	4
.nv.constant0._Z17deposit_pheromonePfPifi:
	.zero		920


//--------------------- .nv.constant0._Z19evaporate_pheromonePfif --------------------------
	.section	.nv.constant0._Z19evaporate_pheromonePfif,"a",@progbits
	.sectionflags	@""
	.align	4
.nv.constant0._Z19evaporate_pheromonePfif:
	.zero		912


//--------------------- .nv.constant0._Z22local_pheromone_updatePfP3Antiiff --------------------------
	.section	.nv.constant0._Z22local_pheromone_updatePfP3Antiiff,"a",@progbits
	.sectionflags	@""
	.align	4
.nv.constant0._Z22local_pheromone_updatePfP3Antiiff:
	.zero		928


//--------------------- .nv.constant0._Z19construct_solutionsP3AntPfS1_S1_P17curandStateXORWOWiifff --------------------------
	.section	.nv.constant0._Z19construct_solutionsP3AntPfS1_S1_P17curandStateXORWOWiifff,"a",@progbits
	.sectionflags	@""
	.align	4
.nv.constant0._Z19construct_solutionsP3AntPfS1_S1_P17curandStateXORWOWiifff:
	.zero		956


//--------------------- .nv.constant0._Z17compute_heuristicPfS_i --------------------------
	.section	.nv.constant0._Z17compute_heuristicPfS_i,"a",@progbits
	.sectionflags	@""
	.align	4
.nv.constant0._Z17compute_heuristicPfS_i:
	.zero		916


//--------------------- .nv.constant0._Z14init_pheromonePfif --------------------------
	.section	.nv.constant0._Z14init_pheromonePfif,"a",@progbits
	.sectionflags	@""
	.align	4
.nv.constant0._Z14init_pheromonePfif:
	.zero		912


//--------------------- .nv.constant0._Z16init_rand_statesP17curandStateXORWOWmi --------------------------
	.section	.nv.constant0._Z16init_rand_statesP17curandStateXORWOWmi,"a",@progbits
	.sectionflags	@""
	.align	4
.nv.constant0._Z16init_rand_statesP17curandStateXORWOWmi:
	.zero		916


//--------------------- SYMBOLS --------------------------

	.type		.nv.reservedSmem.offset0,@object
	.size		.nv.reservedSmem.offset0,0x4
	.type		.nv.reservedSmem.cap,@object
	.size		.nv.reservedSmem.cap,0x4
